//
// Generated by NVIDIA NVVM Compiler
//
// Compiler Build ID: CL-36424714
// Cuda compilation tools, release 13.0, V13.0.88
// Based on NVVM 20.0.0
//

.version 9.0
.target sm_100
.address_size 64

	// .globl	_Z3calPsPf
.const .align 2 .u16 X;
.const .align 2 .u16 Y;
// _ZZ3calPsPfE4loge has been demoted

.visible .entry _Z3calPsPf(
	.param .u64 .ptr .align 1 _Z3calPsPf_param_0,
	.param .u64 .ptr .align 1 _Z3calPsPf_param_1
)
{
	.local .align 16 .b8 	__local_depot0[32];
	.reg .b64 	%SP;
	.reg .b64 	%SPL;
	.reg .pred 	%p<28>;
	.reg .b16 	%rs<54>;
	.reg .b32 	%r<126>;
	.reg .b32 	%f<148>;
	.reg .b64 	%rd<38>;
	// demoted variable
	.shared .align 4 .b8 _ZZ3calPsPfE4loge[104];
	mov.u64 	%SPL, __local_depot0;
	ld.param.u64 	%rd11, [_Z3calPsPf_param_0];
	ld.param.u64 	%rd10, [_Z3calPsPf_param_1];
	cvta.to.global.u64 	%rd1, %rd11;
	add.u64 	%rd2, %SPL, 0;
	mov.u32 	%r20, %ctaid.y;
	mov.u32 	%r21, %ntid.y;
	mov.u32 	%r22, %tid.y;
	mad.lo.s32 	%r23, %r20, %r21, %r22;
	mov.u32 	%r24, %ctaid.x;
	mov.u32 	%r25, %ntid.x;
	mov.u32 	%r26, %tid.x;
	mad.lo.s32 	%r27, %r24, %r25, %r26;
	cvt.s32.s16 	%r1, %r23;
	ld.const.s16 	%r2, [X];
	setp.ge.s32 	%p1, %r1, %r2;
	cvt.s32.s16 	%r3, %r27;
	ld.const.u16 	%rs29, [Y];
	cvt.s32.s16 	%r4, %rs29;
	setp.ge.s32 	%p2, %r3, %r4;
	or.pred  	%p3, %p1, %p2;
	@%p3 bra 	$L__BB0_46;
	mov.b32 	%r29, 0;
	st.local.v4.b32 	[%rd2], {%r29, %r29, %r29, %r29};
	st.local.v4.b32 	[%rd2+16], {%r29, %r29, %r29, %r29};
	st.shared.u32 	[_ZZ3calPsPfE4loge], %r29;
	st.shared.u32 	[_ZZ3calPsPfE4loge+4], %r29;
	mov.b32 	%r30, 1060205077;
	st.shared.u32 	[_ZZ3calPsPfE4loge+8], %r30;
	mov.b32 	%r31, 1066180433;
	st.shared.u32 	[_ZZ3calPsPfE4loge+12], %r31;
	mov.b32 	%r32, 1068593685;
	st.shared.u32 	[_ZZ3calPsPfE4loge+16], %r32;
	mov.b32 	%r33, 1070465544;
	st.shared.u32 	[_ZZ3calPsPfE4loge+20], %r33;
	mov.b32 	%r34, 1071994972;
	st.shared.u32 	[_ZZ3calPsPfE4loge+24], %r34;
	mov.b32 	%r35, 1073288084;
	st.shared.u32 	[_ZZ3calPsPfE4loge+28], %r35;
	mov.b32 	%r36, 1074075024;
	st.shared.u32 	[_ZZ3calPsPfE4loge+32], %r36;
	mov.b32 	%r37, 1074569041;
	st.shared.u32 	[_ZZ3calPsPfE4loge+36], %r37;
	mov.b32 	%r38, 1075010957;
	st.shared.u32 	[_ZZ3calPsPfE4loge+40], %r38;
	mov.b32 	%r39, 1075410717;
	st.shared.u32 	[_ZZ3calPsPfE4loge+44], %r39;
	mov.b32 	%r40, 1075775667;
	st.shared.u32 	[_ZZ3calPsPfE4loge+48], %r40;
	mov.b32 	%r41, 1076111392;
	st.shared.u32 	[_ZZ3calPsPfE4loge+52], %r41;
	mov.b32 	%r42, 1076422223;
	st.shared.u32 	[_ZZ3calPsPfE4loge+56], %r42;
	mov.b32 	%r43, 1076711601;
	st.shared.u32 	[_ZZ3calPsPfE4loge+60], %r43;
	mov.b32 	%r44, 1076982293;
	st.shared.u32 	[_ZZ3calPsPfE4loge+64], %r44;
	mov.b32 	%r45, 1077236573;
	st.shared.u32 	[_ZZ3calPsPfE4loge+68], %r45;
	mov.b32 	%r46, 1077476311;
	st.shared.u32 	[_ZZ3calPsPfE4loge+72], %r46;
	mov.b32 	%r47, 1077703084;
	st.shared.u32 	[_ZZ3calPsPfE4loge+76], %r47;
	mov.b32 	%r48, 1077918227;
	st.shared.u32 	[_ZZ3calPsPfE4loge+80], %r48;
	mov.b32 	%r49, 1078122867;
	st.shared.u32 	[_ZZ3calPsPfE4loge+84], %r49;
	mov.b32 	%r50, 1078317986;
	st.shared.u32 	[_ZZ3calPsPfE4loge+88], %r50;
	mov.b32 	%r51, 1078504431;
	st.shared.u32 	[_ZZ3calPsPfE4loge+92], %r51;
	mov.b32 	%r52, 1078682936;
	st.shared.u32 	[_ZZ3calPsPfE4loge+96], %r52;
	mov.b32 	%r53, 1078854156;
	st.shared.u32 	[_ZZ3calPsPfE4loge+100], %r53;
	max.s32 	%r54, %r1, 2;
	add.s32 	%r55, %r54, 65534;
	and.b32  	%r123, %r55, 65535;
	add.s32 	%r56, %r1, 3;
	min.s32 	%r6, %r56, %r2;
	setp.le.s32 	%p4, %r6, %r123;
	mov.b16 	%rs47, 0;
	mov.u16 	%rs53, %rs47;
	@%p4 bra 	$L__BB0_13;
	max.s32 	%r57, %r3, 2;
	add.s32 	%r58, %r57, 65534;
	and.b32  	%r7, %r58, 65535;
	add.s32 	%r59, %r3, 3;
	min.s32 	%r8, %r59, %r4;
	cvt.s64.s16 	%rd3, %rs29;
	add.s32 	%r60, %r57, 65535;
	and.b32  	%r61, %r60, 65535;
	max.s32 	%r62, %r8, %r61;
	sub.s32 	%r63, %r62, %r60;
	add.s32 	%r64, %r63, 1;
	sub.s32 	%r9, %r62, %r61;
	and.b32  	%r10, %r64, 3;
	add.s32 	%r11, %r7, 1;
	add.s32 	%r12, %r7, 2;
	add.s32 	%r13, %r7, 3;
	add.s64 	%rd4, %rd1, 4;
	mov.b16 	%rs53, 0;
$L__BB0_3:
	mov.u16 	%rs4, %rs53;
	setp.le.s32 	%p5, %r8, %r7;
	@%p5 bra 	$L__BB0_11;
	setp.eq.s32 	%p6, %r10, 0;
	cvt.u64.u32 	%rd13, %r123;
	mul.lo.s64 	%rd5, %rd3, %rd13;
	mov.u32 	%r124, %r7;
	mov.u16 	%rs53, %rs4;
	@%p6 bra 	$L__BB0_8;
	setp.eq.s32 	%p7, %r10, 1;
	cvt.u64.u32 	%rd14, %r7;
	add.s64 	%rd15, %rd5, %rd14;
	shl.b64 	%rd16, %rd15, 1;
	add.s64 	%rd6, %rd1, %rd16;
	ld.global.s16 	%r65, [%rd6];
	mul.wide.s32 	%rd17, %r65, 2;
	add.s64 	%rd18, %rd2, %rd17;
	ld.local.u16 	%rs33, [%rd18];
	add.s16 	%rs34, %rs33, 1;
	st.local.u16 	[%rd18], %rs34;
	add.s16 	%rs53, %rs4, 1;
	mov.u32 	%r124, %r11;
	@%p7 bra 	$L__BB0_8;
	setp.eq.s32 	%p8, %r10, 2;
	ld.global.s16 	%r66, [%rd6+2];
	mul.wide.s32 	%rd19, %r66, 2;
	add.s64 	%rd20, %rd2, %rd19;
	ld.local.u16 	%rs35, [%rd20];
	add.s16 	%rs36, %rs35, 1;
	st.local.u16 	[%rd20], %rs36;
	add.s16 	%rs53, %rs4, 2;
	mov.u32 	%r124, %r12;
	@%p8 bra 	$L__BB0_8;
	ld.global.s16 	%r67, [%rd6+4];
	mul.wide.s32 	%rd21, %r67, 2;
	add.s64 	%rd22, %rd2, %rd21;
	ld.local.u16 	%rs37, [%rd22];
	add.s16 	%rs38, %rs37, 1;
	st.local.u16 	[%rd22], %rs38;
	add.s16 	%rs53, %rs4, 3;
	mov.u32 	%r124, %r13;
$L__BB0_8:
	setp.lt.u32 	%p9, %r9, 3;
	@%p9 bra 	$L__BB0_11;
	cvt.u64.u32 	%rd23, %r124;
	add.s64 	%rd24, %rd5, %rd23;
	shl.b64 	%rd25, %rd24, 1;
	add.s64 	%rd37, %rd4, %rd25;
$L__BB0_10:
	ld.global.s16 	%r68, [%rd37+-4];
	mul.wide.s32 	%rd26, %r68, 2;
	add.s64 	%rd27, %rd2, %rd26;
	ld.local.u16 	%rs39, [%rd27];
	add.s16 	%rs40, %rs39, 1;
	st.local.u16 	[%rd27], %rs40;
	ld.global.s16 	%r69, [%rd37+-2];
	mul.wide.s32 	%rd28, %r69, 2;
	add.s64 	%rd29, %rd2, %rd28;
	ld.local.u16 	%rs41, [%rd29];
	add.s16 	%rs42, %rs41, 1;
	st.local.u16 	[%rd29], %rs42;
	ld.global.s16 	%r70, [%rd37];
	mul.wide.s32 	%rd30, %r70, 2;
	add.s64 	%rd31, %rd2, %rd30;
	ld.local.u16 	%rs43, [%rd31];
	add.s16 	%rs44, %rs43, 1;
	st.local.u16 	[%rd31], %rs44;
	ld.global.s16 	%r71, [%rd37+2];
	mul.wide.s32 	%rd32, %r71, 2;
	add.s64 	%rd33, %rd2, %rd32;
	ld.local.u16 	%rs45, [%rd33];
	add.s16 	%rs46, %rs45, 1;
	st.local.u16 	[%rd33], %rs46;
	add.s16 	%rs53, %rs53, 4;
	add.s32 	%r124, %r124, 4;
	add.s64 	%rd37, %rd37, 8;
	setp.gt.s32 	%p10, %r8, %r124;
	@%p10 bra 	$L__BB0_10;
$L__BB0_11:
	add.s32 	%r123, %r123, 1;
	setp.gt.s32 	%p11, %r6, %r123;
	@%p11 bra 	$L__BB0_3;
	ld.local.u16 	%rs47, [%rd2];
$L__BB0_13:
	cvt.rn.f32.s16 	%f1, %rs53;
	mul.wide.s16 	%r72, %rs53, 4;
	mov.u32 	%r73, _ZZ3calPsPfE4loge;
	add.s32 	%r14, %r73, %r72;
	setp.eq.s16 	%p12, %rs47, 0;
	mov.f32 	%f133, 0f00000000;
	@%p12 bra 	$L__BB0_15;
	cvt.rn.f32.s16 	%f35, %rs47;
	div.rn.f32 	%f36, %f35, %f1;
	mul.wide.s16 	%r74, %rs47, 4;
	add.s32 	%r76, %r73, %r74;
	ld.shared.f32 	%f37, [%r76];
	ld.shared.f32 	%f38, [%r14];
	sub.f32 	%f39, %f37, %f38;
	mul.f32 	%f40, %f36, %f39;
	mov.f32 	%f41, 0f00000000;
	sub.f32 	%f133, %f41, %f40;
$L__BB0_15:
	ld.local.u16 	%rs14, [%rd2+2];
	setp.eq.s16 	%p13, %rs14, 0;
	@%p13 bra 	$L__BB0_17;
	cvt.rn.f32.s16 	%f42, %rs14;
	div.rn.f32 	%f43, %f42, %f1;
	mul.wide.s16 	%r77, %rs14, 4;
	add.s32 	%r79, %r73, %r77;
	ld.shared.f32 	%f44, [%r79];
	ld.shared.f32 	%f45, [%r14];
	sub.f32 	%f46, %f44, %f45;
	mul.f32 	%f47, %f43, %f46;
	sub.f32 	%f133, %f133, %f47;
$L__BB0_17:
	ld.local.u16 	%rs15, [%rd2+4];
	setp.eq.s16 	%p14, %rs15, 0;
	@%p14 bra 	$L__BB0_19;
	cvt.rn.f32.s16 	%f48, %rs15;
	div.rn.f32 	%f49, %f48, %f1;
	mul.wide.s16 	%r80, %rs15, 4;
	add.s32 	%r82, %r73, %r80;
	ld.shared.f32 	%f50, [%r82];
	ld.shared.f32 	%f51, [%r14];
	sub.f32 	%f52, %f50, %f51;
	mul.f32 	%f53, %f49, %f52;
	sub.f32 	%f133, %f133, %f53;
$L__BB0_19:
	ld.local.u16 	%rs16, [%rd2+6];
	setp.eq.s16 	%p15, %rs16, 0;
	@%p15 bra 	$L__BB0_21;
	cvt.rn.f32.s16 	%f54, %rs16;
	div.rn.f32 	%f55, %f54, %f1;
	mul.wide.s16 	%r83, %rs16, 4;
	add.s32 	%r85, %r73, %r83;
	ld.shared.f32 	%f56, [%r85];
	ld.shared.f32 	%f57, [%r14];
	sub.f32 	%f58, %f56, %f57;
	mul.f32 	%f59, %f55, %f58;
	sub.f32 	%f133, %f133, %f59;
$L__BB0_21:
	ld.local.u16 	%rs17, [%rd2+8];
	setp.eq.s16 	%p16, %rs17, 0;
	@%p16 bra 	$L__BB0_23;
	cvt.rn.f32.s16 	%f60, %rs17;
	div.rn.f32 	%f61, %f60, %f1;
	mul.wide.s16 	%r86, %rs17, 4;
	add.s32 	%r88, %r73, %r86;
	ld.shared.f32 	%f62, [%r88];
	ld.shared.f32 	%f63, [%r14];
	sub.f32 	%f64, %f62, %f63;
	mul.f32 	%f65, %f61, %f64;
	sub.f32 	%f133, %f133, %f65;
$L__BB0_23:
	ld.local.u16 	%rs18, [%rd2+10];
	setp.eq.s16 	%p17, %rs18, 0;
	@%p17 bra 	$L__BB0_25;
	cvt.rn.f32.s16 	%f66, %rs18;
	div.rn.f32 	%f67, %f66, %f1;
	mul.wide.s16 	%r89, %rs18, 4;
	add.s32 	%r91, %r73, %r89;
	ld.shared.f32 	%f68, [%r91];
	ld.shared.f32 	%f69, [%r14];
	sub.f32 	%f70, %f68, %f69;
	mul.f32 	%f71, %f67, %f70;
	sub.f32 	%f133, %f133, %f71;
$L__BB0_25:
	ld.local.u16 	%rs19, [%rd2+12];
	setp.eq.s16 	%p18, %rs19, 0;
	@%p18 bra 	$L__BB0_27;
	cvt.rn.f32.s16 	%f72, %rs19;
	div.rn.f32 	%f73, %f72, %f1;
	mul.wide.s16 	%r92, %rs19, 4;
	add.s32 	%r94, %r73, %r92;
	ld.shared.f32 	%f74, [%r94];
	ld.shared.f32 	%f75, [%r14];
	sub.f32 	%f76, %f74, %f75;
	mul.f32 	%f77, %f73, %f76;
	sub.f32 	%f133, %f133, %f77;
$L__BB0_27:
	ld.local.u16 	%rs20, [%rd2+14];
	setp.eq.s16 	%p19, %rs20, 0;
	@%p19 bra 	$L__BB0_29;
	cvt.rn.f32.s16 	%f78, %rs20;
	div.rn.f32 	%f79, %f78, %f1;
	mul.wide.s16 	%r95, %rs20, 4;
	add.s32 	%r97, %r73, %r95;
	ld.shared.f32 	%f80, [%r97];
	ld.shared.f32 	%f81, [%r14];
	sub.f32 	%f82, %f80, %f81;
	mul.f32 	%f83, %f79, %f82;
	sub.f32 	%f133, %f133, %f83;
$L__BB0_29:
	ld.local.u16 	%rs21, [%rd2+16];
	setp.eq.s16 	%p20, %rs21, 0;
	@%p20 bra 	$L__BB0_31;
	cvt.rn.f32.s16 	%f84, %rs21;
	div.rn.f32 	%f85, %f84, %f1;
	mul.wide.s16 	%r98, %rs21, 4;
	add.s32 	%r100, %r73, %r98;
	ld.shared.f32 	%f86, [%r100];
	ld.shared.f32 	%f87, [%r14];
	sub.f32 	%f88, %f86, %f87;
	mul.f32 	%f89, %f85, %f88;
	sub.f32 	%f133, %f133, %f89;
$L__BB0_31:
	ld.local.u16 	%rs22, [%rd2+18];
	setp.eq.s16 	%p21, %rs22, 0;
	@%p21 bra 	$L__BB0_33;
	cvt.rn.f32.s16 	%f90, %rs22;
	div.rn.f32 	%f91, %f90, %f1;
	mul.wide.s16 	%r101, %rs22, 4;
	add.s32 	%r103, %r73, %r101;
	ld.shared.f32 	%f92, [%r103];
	ld.shared.f32 	%f93, [%r14];
	sub.f32 	%f94, %f92, %f93;
	mul.f32 	%f95, %f91, %f94;
	sub.f32 	%f133, %f133, %f95;
$L__BB0_33:
	ld.local.u16 	%rs23, [%rd2+20];
	setp.eq.s16 	%p22, %rs23, 0;
	@%p22 bra 	$L__BB0_35;
	cvt.rn.f32.s16 	%f96, %rs23;
	div.rn.f32 	%f97, %f96, %f1;
	mul.wide.s16 	%r104, %rs23, 4;
	add.s32 	%r106, %r73, %r104;
	ld.shared.f32 	%f98, [%r106];
	ld.shared.f32 	%f99, [%r14];
	sub.f32 	%f100, %f98, %f99;
	mul.f32 	%f101, %f97, %f100;
	sub.f32 	%f133, %f133, %f101;
$L__BB0_35:
	ld.local.u16 	%rs24, [%rd2+22];
	setp.eq.s16 	%p23, %rs24, 0;
	@%p23 bra 	$L__BB0_37;
	cvt.rn.f32.s16 	%f102, %rs24;
	div.rn.f32 	%f103, %f102, %f1;
	mul.wide.s16 	%r107, %rs24, 4;
	add.s32 	%r109, %r73, %r107;
	ld.shared.f32 	%f104, [%r109];
	ld.shared.f32 	%f105, [%r14];
	sub.f32 	%f106, %f104, %f105;
	mul.f32 	%f107, %f103, %f106;
	sub.f32 	%f133, %f133, %f107;
$L__BB0_37:
	ld.local.u16 	%rs25, [%rd2+24];
	setp.eq.s16 	%p24, %rs25, 0;
	@%p24 bra 	$L__BB0_39;
	cvt.rn.f32.s16 	%f108, %rs25;
	div.rn.f32 	%f109, %f108, %f1;
	mul.wide.s16 	%r110, %rs25, 4;
	add.s32 	%r112, %r73, %r110;
	ld.shared.f32 	%f110, [%r112];
	ld.shared.f32 	%f111, [%r14];
	sub.f32 	%f112, %f110, %f111;
	mul.f32 	%f113, %f109, %f112;
	sub.f32 	%f133, %f133, %f113;
$L__BB0_39:
	ld.local.u16 	%rs26, [%rd2+26];
	setp.eq.s16 	%p25, %rs26, 0;
	@%p25 bra 	$L__BB0_41;
	cvt.rn.f32.s16 	%f114, %rs26;
	div.rn.f32 	%f115, %f114, %f1;
	mul.wide.s16 	%r113, %rs26, 4;
	add.s32 	%r115, %r73, %r113;
	ld.shared.f32 	%f116, [%r115];
	ld.shared.f32 	%f117, [%r14];
	sub.f32 	%f118, %f116, %f117;
	mul.f32 	%f119, %f115, %f118;
	sub.f32 	%f133, %f133, %f119;
$L__BB0_41:
	ld.local.u16 	%rs27, [%rd2+28];
	setp.eq.s16 	%p26, %rs27, 0;
	@%p26 bra 	$L__BB0_43;
	cvt.rn.f32.s16 	%f120, %rs27;
	div.rn.f32 	%f121, %f120, %f1;
	mul.wide.s16 	%r116, %rs27, 4;
	add.s32 	%r118, %r73, %r116;
	ld.shared.f32 	%f122, [%r118];
	ld.shared.f32 	%f123, [%r14];
	sub.f32 	%f124, %f122, %f123;
	mul.f32 	%f125, %f121, %f124;
	sub.f32 	%f133, %f133, %f125;
$L__BB0_43:
	ld.local.u16 	%rs28, [%rd2+30];
	setp.eq.s16 	%p27, %rs28, 0;
	@%p27 bra 	$L__BB0_45;
	cvt.rn.f32.s16 	%f126, %rs28;
	div.rn.f32 	%f127, %f126, %f1;
	mul.wide.s16 	%r119, %rs28, 4;
	add.s32 	%r121, %r73, %r119;
	ld.shared.f32 	%f128, [%r121];
	ld.shared.f32 	%f129, [%r14];
	sub.f32 	%f130, %f128, %f129;
	mul.f32 	%f131, %f127, %f130;
	sub.f32 	%f133, %f133, %f131;
$L__BB0_45:
	mad.lo.s32 	%r122, %r1, %r4, %r3;
	cvta.to.global.u64 	%rd34, %rd10;
	mul.wide.s32 	%rd35, %r122, 4;
	add.s64 	%rd36, %rd34, %rd35;
	st.global.f32 	[%rd36], %f133;
$L__BB0_46:
	ret;

}


// ===== COMPILED SASS (sm_100) =====

	.target	sm_100

	.elftype	@"ET_EXEC"


//--------------------- .note.nv.tkinfo           --------------------------
	.section	.note.nv.tkinfo,"",@"SHT_NOTE"
	.sectionflags	@"SHF_NOTE_NV_TKINFO"
	.tkinfo
        /*0018*/ 	.word	0x00000002
        /*0030*/ 	.string	""
        /*0030*/ 	.string	"ptxas"
        /*0030*/ 	.string	"Cuda compilation tools, release 13.0, V13.0.88"
        /*0030*/ 	.string	"Build cuda_13.0.r13.0/compiler.36424714_0"
        /*0030*/ 	.string	"-arch sm_100 -m 64 "



//--------------------- .note.nv.cuinfo           --------------------------
	.section	.note.nv.cuinfo,"",@"SHT_NOTE"
	.sectionflags	@"SHF_NOTE_NV_CUINFO"
        /*0018*/ 	.short	0x0002
        /*001a*/ 	.short	0x0064
        /*001c*/ 	.short	0x0082
	.zero		2


//--------------------- .nv.info                  --------------------------
	.section	.nv.info,"",@"SHT_CUDA_INFO"
	.align	4


	//----- nvinfo : EIATTR_REGCOUNT
	.align		4
        /*0000*/ 	.byte	0x04, 0x2f
        /*0002*/ 	.short	(.L_3 - .L_2)
	.align		4
.L_2:
        /*0004*/ 	.word	index@(_Z3calPsPf)
        /*0008*/ 	.word	0x0000001f


	//----- nvinfo : EIATTR_FRAME_SIZE
	.align		4
.L_3:
        /*000c*/ 	.byte	0x04, 0x11
        /*000e*/ 	.short	(.L_5 - .L_4)
	.align		4
.L_4:
        /*0010*/ 	.word	index@($__internal_0_$__cuda_sm3x_div_rn_noftz_f32_slowpath)
        /*0014*/ 	.word	0x00000020


	//----- nvinfo : EIATTR_FRAME_SIZE
	.align		4
.L_5:
        /*0018*/ 	.byte	0x04, 0x11
        /*001a*/ 	.short	(.L_7 - .L_6)
	.align		4
.L_6:
        /*001c*/ 	.word	index@(_Z3calPsPf)
        /*0020*/ 	.word	0x00000020


	//----- nvinfo : EIATTR_MIN_STACK_SIZE
	.align		4
.L_7:
        /*0024*/ 	.byte	0x04, 0x12
        /*0026*/ 	.short	(.L_9 - .L_8)
	.align		4
.L_8:
        /*0028*/ 	.word	index@(_Z3calPsPf)
        /*002c*/ 	.word	0x00000020
.L_9:


//--------------------- .nv.compat                --------------------------
	.section	.nv.compat,"",@"SHT_CUDA_COMPAT_INFO"
	.align	4
        /*0000*/ 	.byte	0x02, 0x09, 0x00, 0x00, 0x02, 0x02, 0x01, 0x00, 0x02, 0x05, 0x05, 0x00, 0x03, 0x07, 0x01, 0x01
        /*0010*/ 	.byte	0x02, 0x03, 0x00, 0x00, 0x02, 0x06, 0x01, 0x00, 0x04, 0x0b, 0x08, 0x00, 0x01, 0x00, 0x00, 0x00
        /*0020*/ 	.byte	0x00, 0x00, 0x00, 0x00


//--------------------- .nv.info._Z3calPsPf       --------------------------
	.section	.nv.info._Z3calPsPf,"",@"SHT_CUDA_INFO"
	.sectionflags	@""
	.align	4


	//----- nvinfo : EIATTR_CUDA_API_VERSION
	.align		4
        /*0000*/ 	.byte	0x04, 0x37
        /*0002*/ 	.short	(.L_11 - .L_10)
.L_10:
        /*0004*/ 	.word	0x00000082


	//----- nvinfo : EIATTR_KPARAM_INFO
	.align		4
.L_11:
        /*0008*/ 	.byte	0x04, 0x17
        /*000a*/ 	.short	(.L_13 - .L_12)
.L_12:
        /*000c*/ 	.word	0x00000000
        /*0010*/ 	.short	0x0001
        /*0012*/ 	.short	0x0008
        /*0014*/ 	.byte	0x00, 0xf5, 0x21, 0x00


	//----- nvinfo : EIATTR_KPARAM_INFO
	.align		4
.L_13:
        /*0018*/ 	.byte	0x04, 0x17
        /*001a*/ 	.short	(.L_15 - .L_14)
.L_14:
        /*001c*/ 	.word	0x00000000
        /*0020*/ 	.short	0x0000
        /*0022*/ 	.short	0x0000
        /*0024*/ 	.byte	0x00, 0xf5, 0x21, 0x00


	//----- nvinfo : EIATTR_SPARSE_MMA_MASK
	.align		4
.L_15:
        /*0028*/ 	.byte	0x03, 0x50
        /*002a*/ 	.short	0x0000


	//----- nvinfo : EIATTR_MAXREG_COUNT
	.align		4
        /*002c*/ 	.byte	0x03, 0x1b
        /*002e*/ 	.short	0x00ff


	//----- nvinfo : EIATTR_MERCURY_ISA_VERSION
	.align		4
        /*0030*/ 	.byte	0x03, 0x5f
        /*0032*/ 	.short	0x0101


	//----- nvinfo : EIATTR_VRC_CTA_INIT_COUNT
	.align		4
        /*0034*/ 	.byte	0x02, 0x4a
	.zero		1
	.zero		1


	//----- nvinfo : EIATTR_EXIT_INSTR_OFFSETS
	.align		4
        /*0038*/ 	.byte	0x04, 0x1c
        /*003a*/ 	.short	(.L_17 - .L_16)


	//   ....[0]....
.L_16:
        /*003c*/ 	.word	0x00000120


	//   ....[1]....
        /*0040*/ 	.word	0x00002cf0


	//----- nvinfo : EIATTR_CRS_STACK_SIZE
	.align		4
.L_17:
        /*0044*/ 	.byte	0x04, 0x1e
        /*0046*/ 	.short	(.L_19 - .L_18)
.L_18:
        /*0048*/ 	.word	0x00000000


	//----- nvinfo : EIATTR_CBANK_PARAM_SIZE
	.align		4
.L_19:
        /*004c*/ 	.byte	0x03, 0x19
        /*004e*/ 	.short	0x0010


	//----- nvinfo : EIATTR_PARAM_CBANK
	.align		4
        /*0050*/ 	.byte	0x04, 0x0a
        /*0052*/ 	.short	(.L_21 - .L_20)
	.align		4
.L_20:
        /*0054*/ 	.word	index@(.nv.constant0._Z3calPsPf)
        /*0058*/ 	.short	0x0380
        /*005a*/ 	.short	0x0010


	//----- nvinfo : EIATTR_SW_WAR
	.align		4
.L_21:
        /*005c*/ 	.byte	0x04, 0x36
        /*005e*/ 	.short	(.L_23 - .L_22)
.L_22:
        /*0060*/ 	.word	0x00000008
.L_23:


//--------------------- .nv.callgraph             --------------------------
	.section	.nv.callgraph,"",@"SHT_CUDA_CALLGRAPH"
	.align	4
	.sectionentsize	8
	.align		4
        /*0000*/ 	.word	0x00000000
	.align		4
        /*0004*/ 	.word	0xffffffff
	.align		4
        /*0008*/ 	.word	0x00000000
	.align		4
        /*000c*/ 	.word	0xfffffffe
	.align		4
        /*0010*/ 	.word	0x00000000
	.align		4
        /*0014*/ 	.word	0xfffffffd
	.align		4
        /*0018*/ 	.word	0x00000000
	.align		4
        /*001c*/ 	.word	0xfffffffc


//--------------------- .nv.constant3             --------------------------
	.section	.nv.constant3,"a",@progbits
	.align	2
.nv.constant3:
	.type		X,@object
	.size		X,(Y - X)
X:
	.zero		2
	.type		Y,@object
	.size		Y,(.L_1 - Y)
Y:
	.zero		2
.L_1:


//--------------------- .text._Z3calPsPf          --------------------------
	.section	.text._Z3calPsPf,"ax",@progbits
	.align	128
        .global         _Z3calPsPf
        .type           _Z3calPsPf,@function
        .size           _Z3calPsPf,(.L_x_89 - _Z3calPsPf)
        .other          _Z3calPsPf,@"STO_CUDA_ENTRY STV_DEFAULT"
_Z3calPsPf:
.text._Z3calPsPf:
[----:B------:R-:W0:Y:S01]  /*0000*/  LDC R1, c[0x0][0x37c] ;  /* 0x0000df00ff017b82 */ /* 0x000e220000000800 */
[----:B------:R-:W1:Y:S07]  /*0010*/  S2R R5, SR_TID.X ;  /* 0x0000000000057919 */ /* 0x000e6e0000002100 */
[----:B------:R-:W2:Y:S01]  /*0020*/  LDC R0, c[0x0][0x364] ;  /* 0x0000d900ff007b82 */ /* 0x000ea20000000800 */
[----:B0-----:R-:W-:Y:S01]  /*0030*/  VIADD R1, R1, 0xffffffe0 ;  /* 0xffffffe001017836 */ /* 0x001fe20000000000 */
[----:B------:R-:W2:Y:S06]  /*0040*/  S2R R3, SR_TID.Y ;  /* 0x0000000000037919 */ /* 0x000eac0000002200 */
[----:B------:R-:W1:Y:S08]  /*0050*/  S2UR UR5, SR_CTAID.X ;  /* 0x00000000000579c3 */ /* 0x000e700000002500 */
[----:B------:R-:W1:Y:S08]  /*0060*/  LDC R2, c[0x0][0x360] ;  /* 0x0000d800ff027b82 */ /* 0x000e700000000800 */
[----:B------:R-:W2:Y:S08]  /*0070*/  S2UR UR4, SR_CTAID.Y ;  /* 0x00000000000479c3 */ /* 0x000eb00000002600 */
[----:B------:R-:W0:Y:S08]  /*0080*/  LDC.U16 R6, c[0x3][0x2] ;  /* 0x00c00080ff067b82 */ /* 0x000e300000000400 */
[----:B------:R-:W3:Y:S01]  /*0090*/  LDC.U16 R4, c[0x3][RZ] ;  /* 0x00c00000ff047b82 */ /* 0x000ee20000000400 */
[----:B-1----:R-:W-:-:S05]  /*00a0*/  IMAD R2, R2, UR5, R5 ;  /* 0x0000000502027c24 */ /* 0x002fca000f8e0205 */
[----:B------:R-:W-:Y:S01]  /*00b0*/  PRMT R5, R2, 0x9910, RZ ;  /* 0x0000991002057816 */ /* 0x000fe200000000ff */
[----:B--2---:R-:W-:Y:S01]  /*00c0*/  IMAD R0, R0, UR4, R3 ;  /* 0x0000000400007c24 */ /* 0x004fe2000f8e0203 */
[----:B0-----:R-:W-:-:S04]  /*00d0*/  PRMT R6, R6, 0x9910, RZ ;  /* 0x0000991006067816 */ /* 0x001fc800000000ff */
[----:B------:R-:W-:Y:S02]  /*00e0*/  ISETP.GE.AND P0, PT, R5, R6, PT ;  /* 0x000000060500720c */ /* 0x000fe40003f06270 */
[----:B---3--:R-:W-:Y:S02]  /*00f0*/  PRMT R3, R4, 0x9910, RZ ;  /* 0x0000991004037816 */ /* 0x008fe400000000ff */
[----:B------:R-:W-:-:S04]  /*0100*/  PRMT R4, R0, 0x9910, RZ ;  /* 0x0000991000047816 */ /* 0x000fc800000000ff */
[----:B------:R-:W-:-:S13]  /*0110*/  ISETP.GE.OR P0, PT, R4, R3, P0 ;  /* 0x000000030400720c */ /* 0x000fda0000706670 */
[----:B------:R-:W-:Y:S05]  /*0120*/  @P0 EXIT ;  /* 0x000000000000094d */ /* 0x000fea0003800000 */
[----:B------:R-:W0:Y:S01]  /*0130*/  S2UR UR5, SR_CgaCtaId ;  /* 0x00000000000579c3 */ /* 0x000e220000008800 */
[----:B------:R-:W-:Y:S01]  /*0140*/  VIMNMX R0, PT, PT, R4, 0x2, !PT ;  /* 0x0000000204007848 */ /* 0x000fe20007fe0100 */
[----:B------:R-:W-:Y:S01]  /*0150*/  UMOV UR4, 0x400 ;  /* 0x0000040000047882 */ /* 0x000fe20000000000 */
[----:B------:R-:W-:Y:S01]  /*0160*/  STL.128 [R1], RZ ;  /* 0x000000ff01007387 */ /* 0x000fe20000100c00 */
[----:B------:R-:W-:Y:S02]  /*0170*/  HFMA2 R19, -RZ, RZ, 1.88671875, -0.007144927978515625 ;  /* 0x3f8c9f51ff137431 */ /* 0x000fe400000001ff */
[----:B------:R-:W-:Y:S01]  /*0180*/  IMAD.MOV.U32 R20, RZ, RZ, 0x3fb17215 ;  /* 0x3fb17215ff147424 */ /* 0x000fe200078e00ff */
[----:B------:R-:W-:Y:S01]  /*0190*/  MOV R22, 0x3fe5585c ;  /* 0x3fe5585c00167802 */ /* 0x000fe20000000f00 */
[----:B------:R-:W-:Y:S01]  /*01a0*/  VIADD R2, R0, 0xfffe ;  /* 0x0000fffe00027836 */ /* 0x000fe20000000000 */
[----:B------:R-:W-:Y:S01]  /*01b0*/  STL.128 [R1+0x10], RZ ;  /* 0x000010ff01007387 */ /* 0x000fe20000100c00 */
[----:B------:R-:W-:Y:S01]  /*01c0*/  VIADDMNMX R0, R4, 0x3, R3, PT ;  /* 0x0000000304007846 */ /* 0x000fe20003800103 */
[----:B------:R-:W-:Y:S01]  /*01d0*/  IMAD.MOV.U32 R21, RZ, RZ, 0x3fce0208 ;  /* 0x3fce0208ff157424 */ /* 0x000fe200078e00ff */
[----:B------:R-:W-:-:S02]  /*01e0*/  CS2R R16, SRZ ;  /* 0x0000000000107805 */ /* 0x000fc4000001ff00 */
[----:B------:R-:W-:Y:S01]  /*01f0*/  LOP3.LUT R3, R2, 0xffff, RZ, 0xc0, !PT ;  /* 0x0000ffff02037812 */ /* 0x000fe200078ec0ff */
[----:B------:R-:W-:Y:S02]  /*0200*/  IMAD.MOV.U32 R23, RZ, RZ, 0x3ff91394 ;  /* 0x3ff91394ff177424 */ /* 0x000fe400078e00ff */
[----:B------:R-:W-:Y:S02]  /*0210*/  HFMA2 R8, -RZ, RZ, 2.009765625, 0.0013580322265625 ;  /* 0x40051590ff087431 */ /* 0x000fe400000001ff */
[----:B------:R-:W-:Y:S01]  /*0220*/  IMAD.MOV.U32 R18, RZ, RZ, 0x3f317215 ;  /* 0x3f317215ff127424 */ /* 0x000fe200078e00ff */
[----:B------:R-:W-:Y:S01]  /*0230*/  ISETP.GT.AND P0, PT, R0, R3, PT ;  /* 0x000000030000720c */ /* 0x000fe20003f04270 */
[----:B------:R-:W-:Y:S02]  /*0240*/  HFMA2 R14, -RZ, RZ, 2.078125, -1615 ;  /* 0x4028e64fff0e7431 */ /* 0x000fe400000001ff */
[----:B------:R-:W-:Y:S01]  /*0250*/  IMAD.MOV.U32 R24, RZ, RZ, 0x404b6538 ;  /* 0x404b6538ff187424 */ /* 0x000fe200078e00ff */
[----:B------:R-:W-:Y:S01]  /*0260*/  MOV R11, 0x4019771d ;  /* 0x4019771d000b7802 */ /* 0x000fe20000000f00 */
[----:B------:R-:W-:Y:S01]  /*0270*/  IMAD.MOV.U32 R9, RZ, RZ, 0x400c9f51 ;  /* 0x400c9f51ff097424 */ /* 0x000fe200078e00ff */
[----:B------:R-:W1:Y:S01]  /*0280*/  LDCU.64 UR6, c[0x0][0x358] ;  /* 0x00006b00ff0677ac */ /* 0x000e620008000a00 */
[----:B------:R-:W-:Y:S01]  /*0290*/  IMAD.MOV.U32 R10, RZ, RZ, 0x40135d8d ;  /* 0x40135d8dff0a7424 */ /* 0x000fe200078e00ff */
[----:B------:R-:W-:Y:S01]  /*02a0*/  BSSY.RECONVERGENT B0, `(.L_x_0) ;  /* 0x000010a000007945 */ /* 0x000fe20003800200 */
[----:B------:R-:W-:Y:S01]  /*02b0*/  IMAD.MOV.U32 R12, RZ, RZ, 0x401f08b3 ;  /* 0x401f08b3ff0c7424 */ /* 0x000fe200078e00ff */
[----:B0-----:R-:W-:Y:S01]  /*02c0*/  ULEA UR4, UR5, UR4, 0x18 ;  /* 0x0000000405047291 */ /* 0x001fe2000f8ec0ff */
[----:B------:R-:W-:Y:S01]  /*02d0*/  IMAD.MOV.U32 R13, RZ, RZ, 0x40242820 ;  /* 0x40242820ff0d7424 */ /* 0x000fe200078e00ff */
[----:B------:R-:W-:Y:S01]  /*02e0*/  PRMT R2, RZ, 0x7610, R2 ;  /* 0x00007610ff027816 */ /* 0x000fe20000000002 */
[----:B------:R-:W-:-:S02]  /*02f0*/  IMAD.MOV.U32 R15, RZ, RZ, 0x402d50b1 ;  /* 0x402d50b1ff0f7424 */ /* 0x000fc400078e00ff */
[----:B------:R-:W-:-:S04]  /*0300*/  IMAD.MOV.U32 R25, RZ, RZ, 0x404e020c ;  /* 0x404e020cff197424 */ /* 0x000fc800078e00ff */
[----:B------:R0:W-:Y:S04]  /*0310*/  STS.128 [UR4+0x10], R20 ;  /* 0x00001014ff007988 */ /* 0x0001e80008000c04 */
[----:B------:R2:W-:Y:S04]  /*0320*/  STS.128 [UR4], R16 ;  /* 0x00000010ff007988 */ /* 0x0005e80008000c04 */
[----:B------:R3:W-:Y:S04]  /*0330*/  STS.128 [UR4+0x20], R8 ;  /* 0x00002008ff007988 */ /* 0x0007e80008000c04 */
[----:B------:R4:W-:Y:S01]  /*0340*/  STS.128 [UR4+0x30], R12 ;  /* 0x0000300cff007988 */ /* 0x0009e20008000c04 */
[----:B0-----:R-:W-:-:S02]  /*0350*/  HFMA2 R20, -RZ, RZ, 2.123046875, -0.75927734375 ;  /* 0x403fba13ff147431 */ /* 0x001fc400000001ff */
[----:B------:R-:W-:Y:S01]  /*0360*/  IMAD.MOV.U32 R21, RZ, RZ, 0x4042d973 ;  /* 0x4042d973ff157424 */ /* 0x000fe200078e00ff */
[----:B------:R-:W-:Y:S01]  /*0370*/  MOV R23, 0x4048abef ;  /* 0x4048abef00177802 */ /* 0x000fe20000000f00 */
[----:B------:R-:W-:Y:S01]  /*0380*/  IMAD.MOV.U32 R22, RZ, RZ, 0x4045d3a2 ;  /* 0x4045d3a2ff167424 */ /* 0x000fe200078e00ff */
[----:B--2---:R-:W-:Y:S01]  /*0390*/  MOV R17, 0x4035535d ;  /* 0x4035535d00117802 */ /* 0x004fe20000000f00 */
[----:B------:R-:W-:Y:S01]  /*03a0*/  IMAD.MOV.U32 R16, RZ, RZ, 0x40317215 ;  /* 0x40317215ff107424 */ /* 0x000fe200078e00ff */
[----:B------:R4:W-:Y:S01]  /*03b0*/  STS.64 [UR4+0x60], R24 ;  /* 0x00006018ff007988 */ /* 0x0009e20008000a04 */
[----:B------:R-:W-:Y:S01]  /*03c0*/  IMAD.MOV.U32 R18, RZ, RZ, 0x4038fbd7 ;  /* 0x4038fbd7ff127424 */ /* 0x000fe200078e00ff */
[----:B---3--:R-:W-:Y:S01]  /*03d0*/  PRMT R9, RZ, 0x7610, R9 ;  /* 0x00007610ff097816 */ /* 0x008fe20000000009 */
[----:B------:R-:W-:Y:S01]  /*03e0*/  IMAD.MOV.U32 R19, RZ, RZ, 0x403c71ac ;  /* 0x403c71acff137424 */ /* 0x000fe200078e00ff */
[----:B------:R4:W-:Y:S04]  /*03f0*/  STS.128 [UR4+0x50], R20 ;  /* 0x00005014ff007988 */ /* 0x0009e80008000c04 */
[----:B------:R4:W-:Y:S01]  /*0400*/  STS.128 [UR4+0x40], R16 ;  /* 0x00004010ff007988 */ /* 0x0009e20008000c04 */
[----:B-1----:R-:W-:Y:S05]  /*0410*/  @!P0 BRA `(.L_x_1) ;  /* 0x0000000c00c88947 */ /* 0x002fea0003800000 */
[----:B------:R-:W0:Y:S01]  /*0420*/  LDC.64 R8, c[0x0][0x380] ;  /* 0x0000e000ff087b82 */ /* 0x000e220000000a00 */
[C---:B------:R-:W-:Y:S01]  /*0430*/  VIMNMX R2, PT, PT, R5.reuse, 0x2, !PT ;  /* 0x0000000205027848 */ /* 0x040fe20007fe0100 */
[----:B------:R-:W-:Y:S01]  /*0440*/  BSSY.RECONVERGENT B1, `(.L_x_2) ;  /* 0x00000ee000017945 */ /* 0x000fe20003800200 */
[--C-:B------:R-:W-:Y:S01]  /*0450*/  VIADDMNMX R7, R5, 0x3, R6.reuse, PT ;  /* 0x0000000305077846 */ /* 0x100fe20003800106 */
[----:B----4-:R-:W-:Y:S01]  /*0460*/  IMAD.MOV.U32 R13, RZ, RZ, R3 ;  /* 0x000000ffff0d7224 */ /* 0x010fe200078e0003 */
[C---:B------:R-:W-:Y:S01]  /*0470*/  IADD3 R10, PT, PT, R2.reuse, 0xffff, RZ ;  /* 0x0000ffff020a7810 */ /* 0x040fe20007ffe0ff */
[----:B------:R-:W-:Y:S01]  /*0480*/  VIADD R14, R2, 0xfffe ;  /* 0x0000fffe020e7836 */ /* 0x000fe20000000000 */
[----:B------:R-:W-:Y:S02]  /*0490*/  SHF.R.S32.HI R16, RZ, 0x1f, R6 ;  /* 0x0000001fff107819 */ /* 0x000fe40000011406 */
[----:B------:R-:W-:Y:S02]  /*04a0*/  LOP3.LUT R12, R10, 0xffff, RZ, 0xc0, !PT ;  /* 0x0000ffff0a0c7812 */ /* 0x000fe400078ec0ff */
[----:B------:R-:W-:-:S02]  /*04b0*/  LOP3.LUT R14, R14, 0xffff, RZ, 0xc0, !PT ;  /* 0x0000ffff0e0e7812 */ /* 0x000fc400078ec0ff */
[----:B------:R-:W-:Y:S02]  /*04c0*/  VIMNMX R11, PT, PT, R7, R12, !PT ;  /* 0x0000000c070b7248 */ /* 0x000fe40007fe0100 */
[C---:B------:R-:W-:Y:S01]  /*04d0*/  IADD3 R17, PT, PT, R14.reuse, 0x2, RZ ;  /* 0x000000020e117810 */ /* 0x040fe20007ffe0ff */
[C---:B------:R-:W-:Y:S01]  /*04e0*/  VIADD R15, R14.reuse, 0x1 ;  /* 0x000000010e0f7836 */ /* 0x040fe20000000000 */
[C---:B------:R-:W-:Y:S01]  /*04f0*/  IADD3 R18, PT, PT, R11.reuse, 0x1, -R10 ;  /* 0x000000010b127810 */ /* 0x040fe20007ffe80a */
[----:B------:R-:W-:Y:S02]  /*0500*/  IMAD.IADD R12, R11, 0x1, -R12 ;  /* 0x000000010b0c7824 */ /* 0x000fe400078e0a0c */
[----:B------:R-:W-:Y:S01]  /*0510*/  VIADD R23, R14, 0x3 ;  /* 0x000000030e177836 */ /* 0x000fe20000000000 */
[----:B------:R-:W-:Y:S02]  /*0520*/  LOP3.LUT R18, R18, 0x3, RZ, 0xc0, !PT ;  /* 0x0000000312127812 */ /* 0x000fe400078ec0ff */
[----:B------:R-:W-:-:S02]  /*0530*/  ISETP.GE.U32.AND P1, PT, R12, 0x3, PT ;  /* 0x000000030c00780c */ /* 0x000fc40003f26070 */
[----:B0-----:R-:W-:-:S04]  /*0540*/  IADD3 R8, P0, PT, R8, 0x4, RZ ;  /* 0x0000000408087810 */ /* 0x001fc80007f1e0ff */
[----:B------:R-:W-:Y:S02]  /*0550*/  IADD3.X R12, PT, PT, RZ, R9, RZ, P0, !PT ;  /* 0x00000009ff0c7210 */ /* 0x000fe400007fe4ff */
[----:B------:R-:W-:-:S07]  /*0560*/  PRMT R9, RZ, 0x7610, R9 ;  /* 0x00007610ff097816 */ /* 0x000fce0000000009 */
.L_x_12:
[----:B------:R-:W-:Y:S01]  /*0570*/  ISETP.GT.AND P0, PT, R7, R14, PT ;  /* 0x0000000e0700720c */ /* 0x000fe20003f04270 */
[----:B------:R-:W-:-:S12]  /*0580*/  BSSY.RECONVERGENT B2, `(.L_x_3) ;  /* 0x00000d6000027945 */ /* 0x000fd80003800200 */
[----:B01234-:R-:W-:Y:S05]  /*0590*/  @!P0 BRA `(.L_x_4) ;  /* 0x0000000c00508947 */ /* 0x01ffea0003800000 */
[----:B------:R-:W-:Y:S01]  /*05a0*/  ISETP.NE.AND P0, PT, R18, RZ, PT ;  /* 0x000000ff1200720c */ /* 0x000fe20003f05270 */
[-C--:B------:R-:W-:Y:S01]  /*05b0*/  IMAD R19, R16, R13.reuse, RZ ;  /* 0x0000000d10137224 */ /* 0x080fe200078e02ff */
[----:B------:R-:W-:Y:S01]  /*05c0*/  BSSY.RECONVERGENT B3, `(.L_x_5) ;  /* 0x0000025000037945 */ /* 0x000fe20003800200 */
[----:B------:R-:W-:-:S04]  /*05d0*/  IMAD.WIDE.U32 R2, R6, R13, RZ ;  /* 0x0000000d06027225 */ /* 0x000fc800078e00ff */
[----:B------:R-:W-:Y:S01]  /*05e0*/  IMAD.MOV.U32 R22, RZ, RZ, R14 ;  /* 0x000000ffff167224 */ /* 0x000fe200078e000e */
[----:B------:R-:W-:-:S05]  /*05f0*/  IADD3 R19, PT, PT, R3, R19, RZ ;  /* 0x0000001303137210 */ /* 0x000fca0007ffe0ff */
[----:B------:R-:W-:Y:S05]  /*0600*/  @!P0 BRA `(.L_x_6) ;  /* 0x0000000000808947 */ /* 0x000fea0003800000 */
[----:B------:R-:W0:Y:S01]  /*0610*/  LDCU.64 UR4, c[0x0][0x380] ;  /* 0x00007000ff0477ac */ /* 0x000e220008000a00 */
[----:B------:R-:W-:-:S05]  /*0620*/  IADD3 R11, P0, PT, R14, R2, RZ ;  /* 0x000000020e0b7210 */ /* 0x000fca0007f1e0ff */
[----:B------:R-:W-:Y:S01]  /*0630*/  IMAD.X R20, RZ, RZ, R19, P0 ;  /* 0x000000ffff147224 */ /* 0x000fe200000e0613 */
[----:B0-----:R-:W-:-:S04]  /*0640*/  LEA R10, P0, R11, UR4, 0x1 ;  /* 0x000000040b0a7c11 */ /* 0x001fc8000f8008ff */
[----:B------:R-:W-:-:S05]  /*0650*/  LEA.HI.X R11, R11, UR5, R20, 0x1, P0 ;  /* 0x000000050b0b7c11 */ /* 0x000fca00080f0c14 */
[----:B------:R-:W2:Y:S02]  /*0660*/  LDG.E.S16 R20, desc[UR6][R10.64] ;  /* 0x000000060a147981 */ /* 0x000ea4000c1e1700 */
[----:B--2---:R-:W-:-:S05]  /*0670*/  IMAD R21, R20, 0x2, R1 ;  /* 0x0000000214157824 */ /* 0x004fca00078e0201 */
[----:B------:R-:W2:Y:S01]  /*0680*/  LDL.U16 R20, [R21] ;  /* 0x0000000015147983 */ /* 0x000ea20000100400 */
[----:B------:R-:W-:Y:S01]  /*0690*/  ISETP.NE.AND P0, PT, R18, 0x1, PT ;  /* 0x000000011200780c */ /* 0x000fe20003f05270 */
[C---:B------:R-:W-:Y:S02]  /*06a0*/  VIADD R25, R9.reuse, 0x1 ;  /* 0x0000000109197836 */ /* 0x040fe40000000000 */
[----:B------:R-:W-:Y:S01]  /*06b0*/  IMAD.MOV.U32 R22, RZ, RZ, R15 ;  /* 0x000000ffff167224 */ /* 0x000fe200078e000f */
[----:B--2---:R-:W-:Y:S02]  /*06c0*/  IADD3 R24, PT, PT, R20, 0x1, RZ ;  /* 0x0000000114187810 */ /* 0x004fe40007ffe0ff */
[----:B------:R-:W-:Y:S02]  /*06d0*/  PRMT R20, R9, 0x7610, R20 ;  /* 0x0000761009147816 */ /* 0x000fe40000000014 */
[----:B------:R-:W-:Y:S01]  /*06e0*/  PRMT R9, R25, 0x7610, R9 ;  /* 0x0000761019097816 */ /* 0x000fe20000000009 */
[----:B------:R0:W-:Y:S04]  /*06f0*/  STL.U16 [R21], R24 ;  /* 0x0000001815007387 */ /* 0x0001e80000100400 */
[----:B------:R-:W-:Y:S05]  /*0700*/  @!P0 BRA `(.L_x_6) ;  /* 0x0000000000408947 */ /* 0x000fea0003800000 */
[----:B------:R-:W0:Y:S01]  /*0710*/  LDG.E.S16 R22, desc[UR6][R10.64+0x2] ;  /* 0x000002060a167981 */ /* 0x000e22000c1e1700 */
[----:B------:R-:W-:Y:S02]  /*0720*/  ISETP.NE.AND P0, PT, R18, 0x2, PT ;  /* 0x000000021200780c */ /* 0x000fe40003f05270 */
[----:B0-----:R-:W-:-:S11]  /*0730*/  LEA R21, R22, R1, 0x1 ;  /* 0x0000000116157211 */ /* 0x001fd600078e08ff */
[----:B------:R-:W2:Y:S04]  /*0740*/  @P0 LDG.E.S16 R22, desc[UR6][R10.64+0x4] ;  /* 0x000004060a160981 */ /* 0x000ea8000c1e1700 */
[----:B------:R-:W3:Y:S01]  /*0750*/  LDL.U16 R9, [R21] ;  /* 0x0000000015097983 */ /* 0x000ee20000100400 */
[----:B--2---:R-:W-:Y:S02]  /*0760*/  @P0 IMAD R25, R22, 0x2, R1 ;  /* 0x0000000216190824 */ /* 0x004fe400078e0201 */
[----:B---3--:R-:W-:-:S05]  /*0770*/  VIADD R24, R9, 0x1 ;  /* 0x0000000109187836 */ /* 0x008fca0000000000 */
[----:B------:R1:W-:Y:S04]  /*0780*/  STL.U16 [R21], R24 ;  /* 0x0000001815007387 */ /* 0x0003e80000100400 */
[----:B------:R-:W2:Y:S01]  /*0790*/  @P0 LDL.U16 R9, [R25] ;  /* 0x0000000019090983 */ /* 0x000ea20000100400 */
[----:B------:R-:W-:Y:S02]  /*07a0*/  IMAD.MOV.U32 R22, RZ, RZ, R17 ;  /* 0x000000ffff167224 */ /* 0x000fe400078e0011 */
[----:B------:R-:W-:Y:S01]  /*07b0*/  @P0 IMAD.MOV.U32 R22, RZ, RZ, R23 ;  /* 0x000000ffff160224 */ /* 0x000fe200078e0017 */
[----:B--2---:R-:W-:-:S05]  /*07c0*/  @P0 IADD3 R26, PT, PT, R9, 0x1, RZ ;  /* 0x00000001091a0810 */ /* 0x004fca0007ffe0ff */
[----:B------:R1:W-:Y:S01]  /*07d0*/  @P0 STL.U16 [R25], R26 ;  /* 0x0000001a19000387 */ /* 0x0003e20000100400 */
[C---:B------:R-:W-:Y:S01]  /*07e0*/  VIADD R9, R20.reuse, 0x2 ;  /* 0x0000000214097836 */ /* 0x040fe20000000000 */
[----:B------:R-:W-:-:S04]  /*07f0*/  @P0 IADD3 R20, PT, PT, R20, 0x3, RZ ;  /* 0x0000000314140810 */ /* 0x000fc80007ffe0ff */
[----:B------:R-:W-:-:S07]  /*0800*/  @P0 PRMT R9, R20, 0x7610, R9 ;  /* 0x0000761014090816 */ /* 0x000fce0000000009 */
.L_x_6:
[----:B------:R-:W-:Y:S05]  /*0810*/  BSYNC.RECONVERGENT B3 ;  /* 0x0000000000037941 */ /* 0x000fea0003800200 */
.L_x_5:
[----:B------:R-:W-:Y:S05]  /*0820*/  @!P1 BRA `(.L_x_4) ;  /* 0x0000000800ac9947 */ /* 0x000fea0003800000 */
[----:B------:R-:W-:Y:S01]  /*0830*/  IMAD.IADD R10, R7, 0x1, -R22 ;  /* 0x00000001070a7824 */ /* 0x000fe200078e0a16 */
[----:B------:R-:W-:Y:S01]  /*0840*/  IADD3 R3, P0, PT, R22, R2, RZ ;  /* 0x0000000216037210 */ /* 0x000fe20007f1e0ff */
[----:B------:R-:W-:Y:S03]  /*0850*/  BSSY.RECONVERGENT B3, `(.L_x_7) ;  /* 0x000005f000037945 */ /* 0x000fe60003800200 */
[----:B------:R-:W-:Y:S02]  /*0860*/  ISETP.GT.AND P2, PT, R10, 0xc, PT ;  /* 0x0000000c0a00780c */ /* 0x000fe40003f44270 */
[----:B------:R-:W-:Y:S02]  /*0870*/  IADD3.X R19, PT, PT, RZ, R19, RZ, P0, !PT ;  /* 0x00000013ff137210 */ /* 0x000fe400007fe4ff */
[----:B------:R-:W-:-:S04]  /*0880*/  LEA R2, P0, R3, R8, 0x1 ;  /* 0x0000000803027211 */ /* 0x000fc800078008ff */
[----:B------:R-:W-:Y:S02]  /*0890*/  LEA.HI.X R3, R3, R12, R19, 0x1, P0 ;  /* 0x0000000c03037211 */ /* 0x000fe400000f0c13 */
[----:B------:R-:W-:-:S03]  /*08a0*/  PLOP3.LUT P0, PT, PT, PT, PT, 0x80, 0x8 ;  /* 0x000000000008781c */ /* 0x000fc60003f0f070 */
[----:B------:R-:W-:Y:S10]  /*08b0*/  @!P2 BRA `(.L_x_8) ;  /* 0x000000040060a947 */ /* 0x000ff40003800000 */
[----:B------:R-:W-:Y:S01]  /*08c0*/  PLOP3.LUT P0, PT, PT, PT, PT, 0x8, 0x80 ;  /* 0x000000000080781c */ /* 0x000fe20003f0e170 */
[----:B------:R-:W-:-:S12]  /*08d0*/  VIADD R11, R7, 0xfffffff4 ;  /* 0xfffffff4070b7836 */ /* 0x000fd80000000000 */
.L_x_9:
[----:B--2---:R-:W2:Y:S04]  /*08e0*/  LDG.E.S16 R10, desc[UR6][R2.64+-0x4] ;  /* 0xfffffc06020a7981 */ /* 0x004ea8000c1e1700 */
[----:B------:R-:W3:Y:S04]  /*08f0*/  LDG.E.S16 R20, desc[UR6][R2.64+-0x2] ;  /* 0xfffffe0602147981 */ /* 0x000ee8000c1e1700 */
[----:B01----:R-:W4:Y:S04]  /*0900*/  LDG.E.S16 R24, desc[UR6][R2.64] ;  /* 0x0000000602187981 */ /* 0x003f28000c1e1700 */
[----:B------:R-:W5:Y:S04]  /*0910*/  LDG.E.S16 R26, desc[UR6][R2.64+0x2] ;  /* 0x00000206021a7981 */ /* 0x000f68000c1e1700 */
[----:B------:R-:W5:Y:S01]  /*0920*/  LDG.E.S16 R28, desc[UR6][R2.64+0x4] ;  /* 0x00000406021c7981 */ /* 0x000f62000c1e1700 */
[----:B--2---:R-:W-:-:S05]  /*0930*/  IMAD R10, R10, 0x2, R1 ;  /* 0x000000020a0a7824 */ /* 0x004fca00078e0201 */
[----:B------:R-:W2:Y:S01]  /*0940*/  LDL.U16 R19, [R10] ;  /* 0x000000000a137983 */ /* 0x000ea20000100400 */
[----:B---3--:R-:W-:Y:S01]  /*0950*/  IMAD R20, R20, 0x2, R1 ;  /* 0x0000000214147824 */ /* 0x008fe200078e0201 */
[----:B--2---:R-:W-:-:S05]  /*0960*/  IADD3 R19, PT, PT, R19, 0x1, RZ ;  /* 0x0000000113137810 */ /* 0x004fca0007ffe0ff */
[----:B------:R-:W-:Y:S04]  /*0970*/  STL.U16 [R10], R19 ;  /* 0x000000130a007387 */ /* 0x000fe80000100400 */
[----:B------:R-:W2:Y:S01]  /*0980*/  LDL.U16 R21, [R20] ;  /* 0x0000000014157983 */ /* 0x000ea20000100400 */
[----:B----4-:R-:W-:Y:S01]  /*0990*/  LEA R24, R24, R1, 0x1 ;  /* 0x0000000118187211 */ /* 0x010fe200078e08ff */
[----:B--2---:R-:W-:-:S05]  /*09a0*/  VIADD R21, R21, 0x1 ;  /* 0x0000000115157836 */ /* 0x004fca0000000000 */
[----:B------:R0:W-:Y:S04]  /*09b0*/  STL.U16 [R20], R21 ;  /* 0x0000001514007387 */ /* 0x0001e80000100400 */
[----:B------:R-:W2:Y:S01]  /*09c0*/  LDL.U16 R25, [R24] ;  /* 0x0000000018197983 */ /* 0x000ea20000100400 */
[--C-:B-----5:R-:W-:Y:S02]  /*09d0*/  IMAD R26, R26, 0x2, R1.reuse ;  /* 0x000000021a1a7824 */ /* 0x120fe400078e0201 */
[----:B------:R-:W-:Y:S01]  /*09e0*/  IMAD R28, R28, 0x2, R1 ;  /* 0x000000021c1c7824 */ /* 0x000fe200078e0201 */
[----:B0-----:R-:W3:Y:S01]  /*09f0*/  LDG.E.S16 R20, desc[UR6][R2.64+0x6] ;  /* 0x0000060602147981 */ /* 0x001ee2000c1e1700 */
[----:B--2---:R-:W-:-:S05]  /*0a00*/  VIADD R25, R25, 0x1 ;  /* 0x0000000119197836 */ /* 0x004fca0000000000 */
[----:B------:R0:W-:Y:S04]  /*0a10*/  STL.U16 [R24], R25 ;  /* 0x0000001918007387 */ /* 0x0001e80000100400 */
[----:B------:R-:W2:Y:S01]  /*0a20*/  LDL.U16 R10, [R26] ;  /* 0x000000001a0a7983 */ /* 0x000ea20000100400 */
[----:B---3--:R-:W-:-:S03]  /*0a30*/  LEA R20, R20, R1, 0x1 ;  /* 0x0000000114147211 */ /* 0x008fc600078e08ff */
[----:B0-----:R-:W3:Y:S01]  /*0a40*/  LDG.E.S16 R24, desc[UR6][R2.64+0x8] ;  /* 0x0000080602187981 */ /* 0x001ee2000c1e1700 */
[----:B--2---:R-:W-:-:S05]  /*0a50*/  IADD3 R19, PT, PT, R10, 0x1, RZ ;  /* 0x000000010a137810 */ /* 0x004fca0007ffe0ff */
[----:B------:R0:W-:Y:S04]  /*0a60*/  STL.U16 [R26], R19 ;  /* 0x000000131a007387 */ /* 0x0001e80000100400 */
[----:B------:R-:W2:Y:S01]  /*0a70*/  LDL.U16 R10, [R28] ;  /* 0x000000001c0a7983 */ /* 0x000ea20000100400 */
[----:B---3--:R-:W-:-:S03]  /*0a80*/  IMAD R24, R24, 0x2, R1 ;  /* 0x0000000218187824 */ /* 0x008fc600078e0201 */
[----:B0-----:R-:W3:Y:S01]  /*0a90*/  LDG.E.S16 R26, desc[UR6][R2.64+0xa] ;  /* 0x00000a06021a7981 */ /* 0x001ee2000c1e1700 */
[----:B--2---:R-:W-:-:S05]  /*0aa0*/  VIADD R21, R10, 0x1 ;  /* 0x000000010a157836 */ /* 0x004fca0000000000 */
[----:B------:R0:W-:Y:S04]  /*0ab0*/  STL.U16 [R28], R21 ;  /* 0x000000151c007387 */ /* 0x0001e80000100400 */
[----:B------:R-:W2:Y:S01]  /*0ac0*/  LDL.U16 R10, [R20] ;  /* 0x00000000140a7983 */ /* 0x000ea20000100400 */
[----:B---3--:R-:W-:-:S03]  /*0ad0*/  IMAD R26, R26, 0x2, R1 ;  /* 0x000000021a1a7824 */ /* 0x008fc600078e0201 */
        /* <DEDUP_REMOVED lines=38> */
[----:B------:R-:W2:Y:S02]  /*0d40*/  LDL.U16 R10, [R20] ;  /* 0x00000000140a7983 */ /* 0x000ea40000100400 */
[----:B--2---:R-:W-:-:S05]  /*0d50*/  VIADD R21, R10, 0x1 ;  /* 0x000000010a157836 */ /* 0x004fca0000000000 */
[----:B------:R2:W-:Y:S04]  /*0d60*/  STL.U16 [R20], R21 ;  /* 0x0000001514007387 */ /* 0x0005e80000100400 */
[----:B------:R-:W4:Y:S01]  /*0d70*/  LDL.U16 R10, [R24] ;  /* 0x00000000180a7983 */ /* 0x000f220000100400 */
[----:B---3--:R-:W-:Y:S01]  /*0d80*/  LEA R26, R26, R1, 0x1 ;  /* 0x000000011a1a7211 */ /* 0x008fe200078e08ff */
[----:B----4-:R-:W-:-:S05]  /*0d90*/  VIADD R25, R10, 0x1 ;  /* 0x000000010a197836 */ /* 0x010fca0000000000 */
[----:B------:R2:W-:Y:S04]  /*0da0*/  STL.U16 [R24], R25 ;  /* 0x0000001918007387 */ /* 0x0005e80000100400 */
[----:B------:R-:W0:Y:S01]  /*0db0*/  LDL.U16 R10, [R26] ;  /* 0x000000001a0a7983 */ /* 0x000e220000100400 */
[----:B------:R-:W-:-:S04]  /*0dc0*/  IADD3 R22, PT, PT, R22, 0x10, RZ ;  /* 0x0000001016167810 */ /* 0x000fc80007ffe0ff */
[----:B------:R-:W-:Y:S02]  /*0dd0*/  ISETP.GE.AND P2, PT, R22, R11, PT ;  /* 0x0000000b1600720c */ /* 0x000fe40003f46270 */
[----:B------:R-:W-:Y:S01]  /*0de0*/  IADD3 R2, P3, PT, R2, 0x20, RZ ;  /* 0x0000002002027810 */ /* 0x000fe20007f7e0ff */
[----:B------:R-:W-:-:S03]  /*0df0*/  VIADD R9, R9, 0x10 ;  /* 0x0000001009097836 */ /* 0x000fc60000000000 */
[----:B------:R-:W-:Y:S01]  /*0e00*/  IADD3.X R3, PT, PT, RZ, R3, RZ, P3, !PT ;  /* 0x00000003ff037210 */ /* 0x000fe20001ffe4ff */
[----:B0-----:R-:W-:-:S05]  /*0e10*/  VIADD R19, R10, 0x1 ;  /* 0x000000010a137836 */ /* 0x001fca0000000000 */
[----:B------:R2:W-:Y:S01]  /*0e20*/  STL.U16 [R26], R19 ;  /* 0x000000131a007387 */ /* 0x0005e20000100400 */
[----:B------:R-:W-:Y:S05]  /*0e30*/  @!P2 BRA `(.L_x_9) ;  /* 0xfffffff800a8a947 */ /* 0x000fea000383ffff */
.L_x_8:
[----:B------:R-:W-:Y:S05]  /*0e40*/  BSYNC.RECONVERGENT B3 ;  /* 0x0000000000037941 */ /* 0x000fea0003800200 */
.L_x_7:
[----:B------:R-:W-:Y:S01]  /*0e50*/  IMAD.IADD R10, R7, 0x1, -R22 ;  /* 0x00000001070a7824 */ /* 0x000fe200078e0a16 */
[----:B------:R-:W-:Y:S04]  /*0e60*/  BSSY.RECONVERGENT B3, `(.L_x_10) ;  /* 0x0000030000037945 */ /* 0x000fe80003800200 */
[----:B------:R-:W-:-:S13]  /*0e70*/  ISETP.GT.AND P2, PT, R10, 0x4, PT ;  /* 0x000000040a00780c */ /* 0x000fda0003f44270 */
[----:B------:R-:W-:Y:S05]  /*0e80*/  @!P2 BRA `(.L_x_11) ;  /* 0x0000000000b4a947 */ /* 0x000fea0003800000 */
[----:B------:R-:W3:Y:S04]  /*0e90*/  LDG.E.S16 R10, desc[UR6][R2.64+-0x4] ;  /* 0xfffffc06020a7981 */ /* 0x000ee8000c1e1700 */
[----:B--2---:R-:W2:Y:S04]  /*0ea0*/  LDG.E.S16 R20, desc[UR6][R2.64+-0x2] ;  /* 0xfffffe0602147981 */ /* 0x004ea8000c1e1700 */
[----:B01----:R-:W4:Y:S04]  /*0eb0*/  LDG.E.S16 R24, desc[UR6][R2.64] ;  /* 0x0000000602187981 */ /* 0x003f28000c1e1700 */
[----:B------:R-:W5:Y:S04]  /*0ec0*/  LDG.E.S16 R26, desc[UR6][R2.64+0x2] ;  /* 0x00000206021a7981 */ /* 0x000f68000c1e1700 */
[----:B------:R-:W5:Y:S01]  /*0ed0*/  LDG.E.S16 R28, desc[UR6][R2.64+0x4] ;  /* 0x00000406021c7981 */ /* 0x000f62000c1e1700 */
[----:B---3--:R-:W-:-:S05]  /*0ee0*/  LEA R10, R10, R1, 0x1 ;  /* 0x000000010a0a7211 */ /* 0x008fca00078e08ff */
[----:B------:R-:W3:Y:S01]  /*0ef0*/  LDL.U16 R11, [R10] ;  /* 0x000000000a0b7983 */ /* 0x000ee20000100400 */
[----:B--2---:R-:W-:Y:S01]  /*0f00*/  LEA R20, R20, R1, 0x1 ;  /* 0x0000000114147211 */ /* 0x004fe200078e08ff */
[----:B---3--:R-:W-:-:S05]  /*0f10*/  VIADD R11, R11, 0x1 ;  /* 0x000000010b0b7836 */ /* 0x008fca0000000000 */
[----:B------:R-:W-:Y:S04]  /*0f20*/  STL.U16 [R10], R11 ;  /* 0x0000000b0a007387 */ /* 0x000fe80000100400 */
[----:B------:R-:W2:Y:S01]  /*0f30*/  LDL.U16 R19, [R20] ;  /* 0x0000000014137983 */ /* 0x000ea20000100400 */
[----:B----4-:R-:W-:Y:S01]  /*0f40*/  LEA R24, R24, R1, 0x1 ;  /* 0x0000000118187211 */ /* 0x010fe200078e08ff */
[----:B--2---:R-:W-:-:S05]  /*0f50*/  VIADD R19, R19, 0x1 ;  /* 0x0000000113137836 */ /* 0x004fca0000000000 */
[----:B------:R0:W-:Y:S04]  /*0f60*/  STL.U16 [R20], R19 ;  /* 0x0000001314007387 */ /* 0x0001e80000100400 */
[----:B------:R-:W2:Y:S01]  /*0f70*/  LDL.U16 R21, [R24] ;  /* 0x0000000018157983 */ /* 0x000ea20000100400 */
[-C--:B-----5:R-:W-:Y:S02]  /*0f80*/  LEA R26, R26, R1.reuse, 0x1 ;  /* 0x000000011a1a7211 */ /* 0x0a0fe400078e08ff */
[----:B------:R-:W-:Y:S01]  /*0f90*/  LEA R28, R28, R1, 0x1 ;  /* 0x000000011c1c7211 */ /* 0x000fe200078e08ff */
[----:B0-----:R-:W3:Y:S01]  /*0fa0*/  LDG.E.S16 R20, desc[UR6][R2.64+0x6] ;  /* 0x0000060602147981 */ /* 0x001ee2000c1e1700 */
[----:B--2---:R-:W-:-:S05]  /*0fb0*/  VIADD R21, R21, 0x1 ;  /* 0x0000000115157836 */ /* 0x004fca0000000000 */
[----:B------:R0:W-:Y:S04]  /*0fc0*/  STL.U16 [R24], R21 ;  /* 0x0000001518007387 */ /* 0x0001e80000100400 */
[----:B------:R-:W2:Y:S01]  /*0fd0*/  LDL.U16 R10, [R26] ;  /* 0x000000001a0a7983 */ /* 0x000ea20000100400 */
[----:B---3--:R-:W-:-:S03]  /*0fe0*/  LEA R20, R20, R1, 0x1 ;  /* 0x0000000114147211 */ /* 0x008fc600078e08ff */
        /* <DEDUP_REMOVED lines=8> */
[----:B------:R-:W2:Y:S02]  /*1070*/  LDL.U16 R10, [R20] ;  /* 0x00000000140a7983 */ /* 0x000ea40000100400 */
[----:B--2---:R-:W-:-:S05]  /*1080*/  VIADD R21, R10, 0x1 ;  /* 0x000000010a157836 */ /* 0x004fca0000000000 */
[----:B------:R4:W-:Y:S04]  /*1090*/  STL.U16 [R20], R21 ;  /* 0x0000001514007387 */ /* 0x0009e80000100400 */
[----:B------:R-:W2:Y:S01]  /*10a0*/  LDL.U16 R10, [R24] ;  /* 0x00000000180a7983 */ /* 0x000ea20000100400 */
[----:B---3--:R-:W-:Y:S01]  /*10b0*/  LEA R26, R26, R1, 0x1 ;  /* 0x000000011a1a7211 */ /* 0x008fe200078e08ff */
[----:B--2---:R-:W-:-:S05]  /*10c0*/  VIADD R11, R10, 0x1 ;  /* 0x000000010a0b7836 */ /* 0x004fca0000000000 */
[----:B------:R4:W-:Y:S04]  /*10d0*/  STL.U16 [R24], R11 ;  /* 0x0000000b18007387 */ /* 0x0009e80000100400 */
[----:B------:R-:W0:Y:S01]  /*10e0*/  LDL.U16 R10, [R26] ;  /* 0x000000001a0a7983 */ /* 0x000e220000100400 */
[----:B------:R-:W-:Y:S02]  /*10f0*/  IADD3 R2, P2, PT, R2, 0x10, RZ ;  /* 0x0000001002027810 */ /* 0x000fe40007f5e0ff */
[----:B------:R-:W-:Y:S02]  /*1100*/  PLOP3.LUT P0, PT, PT, PT, PT, 0x8, 0x80 ;  /* 0x000000000080781c */ /* 0x000fe40003f0e170 */
[----:B------:R-:W-:Y:S01]  /*1110*/  IADD3 R9, PT, PT, R9, 0x8, RZ ;  /* 0x0000000809097810 */ /* 0x000fe20007ffe0ff */
[----:B------:R-:W-:Y:S01]  /*1120*/  IMAD.X R3, RZ, RZ, R3, P2 ;  /* 0x000000ffff037224 */ /* 0x000fe200010e0603 */
[----:B------:R-:W-:Y:S01]  /*1130*/  IADD3 R22, PT, PT, R22, 0x8, RZ ;  /* 0x0000000816167810 */ /* 0x000fe20007ffe0ff */
[----:B0-----:R-:W-:-:S05]  /*1140*/  VIADD R19, R10, 0x1 ;  /* 0x000000010a137836 */ /* 0x001fca0000000000 */
[----:B------:R4:W-:Y:S03]  /*1150*/  STL.U16 [R26], R19 ;  /* 0x000000131a007387 */ /* 0x0009e60000100400 */
.L_x_11:
[----:B------:R-:W-:Y:S05]  /*1160*/  BSYNC.RECONVERGENT B3 ;  /* 0x0000000000037941 */ /* 0x000fea0003800200 */
.L_x_10:
[----:B------:R-:W-:-:S13]  /*1170*/  ISETP.LT.OR P0, PT, R22, R7, P0 ;  /* 0x000000071600720c */ /* 0x000fda0000701670 */
[----:B------:R-:W-:Y:S05]  /*1180*/  @!P0 BRA `(.L_x_4) ;  /* 0x0000000000548947 */ /* 0x000fea0003800000 */
[----:B------:R-:W3:Y:S04]  /*1190*/  LDG.E.S16 R10, desc[UR6][R2.64+-0x4] ;  /* 0xfffffc06020a7981 */ /* 0x000ee8000c1e1700 */
[----:B--2-4-:R-:W2:Y:S04]  /*11a0*/  LDG.E.S16 R20, desc[UR6][R2.64+-0x2] ;  /* 0xfffffe0602147981 */ /* 0x014ea8000c1e1700 */
[----:B------:R-:W4:Y:S04]  /*11b0*/  LDG.E.S16 R22, desc[UR6][R2.64] ;  /* 0x0000000602167981 */ /* 0x000f28000c1e1700 */
[----:B01----:R-:W5:Y:S01]  /*11c0*/  LDG.E.S16 R24, desc[UR6][R2.64+0x2] ;  /* 0x0000020602187981 */ /* 0x003f62000c1e1700 */
[----:B---3--:R-:W-:-:S05]  /*11d0*/  IMAD R10, R10, 0x2, R1 ;  /* 0x000000020a0a7824 */ /* 0x008fca00078e0201 */
[----:B------:R-:W3:Y:S01]  /*11e0*/  LDL.U16 R11, [R10] ;  /* 0x000000000a0b7983 */ /* 0x000ee20000100400 */
[----:B--2---:R-:W-:Y:S01]  /*11f0*/  IMAD R20, R20, 0x2, R1 ;  /* 0x0000000214147824 */ /* 0x004fe200078e0201 */
[----:B---3--:R-:W-:-:S05]  /*1200*/  IADD3 R11, PT, PT, R11, 0x1, RZ ;  /* 0x000000010b0b7810 */ /* 0x008fca0007ffe0ff */
[----:B------:R0:W-:Y:S04]  /*1210*/  STL.U16 [R10], R11 ;  /* 0x0000000b0a007387 */ /* 0x0001e80000100400 */
[----:B------:R-:W2:Y:S01]  /*1220*/  LDL.U16 R19, [R20] ;  /* 0x0000000014137983 */ /* 0x000ea20000100400 */
[----:B----4-:R-:W-:Y:S01]  /*1230*/  IMAD R22, R22, 0x2, R1 ;  /* 0x0000000216167824 */ /* 0x010fe200078e0201 */
[----:B--2---:R-:W-:-:S05]  /*1240*/  IADD3 R19, PT, PT, R19, 0x1, RZ ;  /* 0x0000000113137810 */ /* 0x004fca0007ffe0ff */
[----:B------:R3:W-:Y:S04]  /*1250*/  STL.U16 [R20], R19 ;  /* 0x0000001314007387 */ /* 0x0007e80000100400 */
[----:B------:R-:W2:Y:S01]  /*1260*/  LDL.U16 R21, [R22] ;  /* 0x0000000016157983 */ /* 0x000ea20000100400 */
[----:B-----5:R-:W-:Y:S01]  /*1270*/  IMAD R24, R24, 0x2, R1 ;  /* 0x0000000218187824 */ /* 0x020fe200078e0201 */
[----:B--2---:R-:W-:-:S05]  /*1280*/  IADD3 R21, PT, PT, R21, 0x1, RZ ;  /* 0x0000000115157810 */ /* 0x004fca0007ffe0ff */
[----:B------:R3:W-:Y:S04]  /*1290*/  STL.U16 [R22], R21 ;  /* 0x0000001516007387 */ /* 0x0007e80000100400 */
[----:B0-----:R-:W2:Y:S01]  /*12a0*/  LDL.U16 R10, [R24] ;  /* 0x00000000180a7983 */ /* 0x001ea20000100400 */
[----:B------:R-:W-:Y:S01]  /*12b0*/  VIADD R9, R9, 0x4 ;  /* 0x0000000409097836 */ /* 0x000fe20000000000 */
[----:B--2---:R-:W-:-:S05]  /*12c0*/  IADD3 R11, PT, PT, R10, 0x1, RZ ;  /* 0x000000010a0b7810 */ /* 0x004fca0007ffe0ff */
[----:B------:R3:W-:Y:S02]  /*12d0*/  STL.U16 [R24], R11 ;  /* 0x0000000b18007387 */ /* 0x0007e40000100400 */
.L_x_4:
[----:B------:R-:W-:Y:S05]  /*12e0*/  BSYNC.RECONVERGENT B2 ;  /* 0x0000000000027941 */ /* 0x000fea0003800200 */
.L_x_3:
[----:B------:R-:W-:-:S04]  /*12f0*/  IADD3 R13, PT, PT, R13, 0x1, RZ ;  /* 0x000000010d0d7810 */ /* 0x000fc80007ffe0ff */
[----:B------:R-:W-:-:S13]  /*1300*/  ISETP.GT.AND P0, PT, R0, R13, PT ;  /* 0x0000000d0000720c */ /* 0x000fda0003f04270 */
[----:B------:R-:W-:Y:S05]  /*1310*/  @P0 BRA `(.L_x_12) ;  /* 0xfffffff000940947 */ /* 0x000fea000383ffff */
[----:B------:R-:W-:Y:S05]  /*1320*/  BSYNC.RECONVERGENT B1 ;  /* 0x0000000000017941 */ /* 0x000fea0003800200 */
.L_x_2:
[----:B------:R0:W5:Y:S02]  /*1330*/  LDL.U16 R2, [R1] ;  /* 0x0000000001027983 */ /* 0x0001640000100400 */
.L_x_1:
[----:B------:R-:W-:Y:S05]  /*1340*/  BSYNC.RECONVERGENT B0 ;  /* 0x0000000000007941 */ /* 0x000fea0003800200 */
.L_x_0:
[----:B------:R-:W1:Y:S01]  /*1350*/  S2UR UR5, SR_CgaCtaId ;  /* 0x00000000000579c3 */ /* 0x000e620000008800 */
[----:B-----5:R-:W-:Y:S01]  /*1360*/  PRMT R0, R2, 0x9910, RZ ;  /* 0x0000991002007816 */ /* 0x020fe200000000ff */
[----:B------:R0:W0:Y:S01]  /*1370*/  I2F.S16 R3, R9 ;  /* 0x0000000900037306 */ /* 0x0000220000101400 */
[----:B------:R-:W-:Y:S01]  /*1380*/  UMOV UR4, 0x400 ;  /* 0x0000040000047882 */ /* 0x000fe20000000000 */
[----:B------:R-:W-:Y:S01]  /*1390*/  PRMT R7, R9, 0x9910, RZ ;  /* 0x0000991009077816 */ /* 0x000fe200000000ff */
[----:B------:R-:W-:Y:S01]  /*13a0*/  BSSY.RECONVERGENT B2, `(.L_x_13) ;  /* 0x0000019000027945 */ /* 0x000fe20003800200 */
[----:B------:R-:W-:Y:S01]  /*13b0*/  ISETP.NE.AND P0, PT, R0, RZ, PT ;  /* 0x000000ff0000720c */ /* 0x000fe20003f05270 */
[----:B------:R-:W-:Y:S01]  /*13c0*/  IMAD.MOV.U32 R8, RZ, RZ, RZ ;  /* 0x000000ffff087224 */ /* 0x000fe200078e00ff */
[----:B-1----:R-:W-:-:S06]  /*13d0*/  ULEA UR4, UR5, UR4, 0x18 ;  /* 0x0000000405047291 */ /* 0x002fcc000f8ec0ff */
[----:B------:R-:W-:-:S05]  /*13e0*/  LEA R7, R7, UR4, 0x2 ;  /* 0x0000000407077c11 */ /* 0x000fca000f8e10ff */
[----:B0-----:R-:W-:Y:S05]  /*13f0*/  @!P0 BRA `(.L_x_14) ;  /* 0x00000000004c8947 */ /* 0x001fea0003800000 */
[----:B------:R-:W0:Y:S01]  /*1400*/  MUFU.RCP R8, R3 ;  /* 0x0000000300087308 */ /* 0x000e220000001000 */
[----:B------:R-:W-:Y:S07]  /*1410*/  BSSY.RECONVERGENT B3, `(.L_x_15) ;  /* 0x000000b000037945 */ /* 0x000fee0003800200 */
[----:B------:R-:W1:Y:S01]  /*1420*/  I2F.S16 R0, R2 ;  /* 0x0000000200007306 */ /* 0x000e620000101400 */
[----:B0-----:R-:W-:-:S04]  /*1430*/  FFMA R9, -R3, R8, 1 ;  /* 0x3f80000003097423 */ /* 0x001fc80000000108 */
[----:B------:R-:W-:-:S03]  /*1440*/  FFMA R9, R8, R9, R8 ;  /* 0x0000000908097223 */ /* 0x000fc60000000008 */
[----:B-1----:R-:W0:Y:S01]  /*1450*/  FCHK P0, R0, R3 ;  /* 0x0000000300007302 */ /* 0x002e220000000000 */
[----:B------:R-:W-:-:S04]  /*1460*/  FFMA R8, R0, R9, RZ ;  /* 0x0000000900087223 */ /* 0x000fc800000000ff */
[----:B------:R-:W-:-:S04]  /*1470*/  FFMA R10, -R3, R8, R0 ;  /* 0x00000008030a7223 */ /* 0x000fc80000000100 */
[----:B------:R-:W-:Y:S01]  /*1480*/  FFMA R9, R9, R10, R8 ;  /* 0x0000000a09097223 */ /* 0x000fe20000000008 */
[----:B0-----:R-:W-:Y:S06]  /*1490*/  @!P0 BRA `(.L_x_16) ;  /* 0x0000000000088947 */ /* 0x001fec0003800000 */
[----:B------:R-:W-:-:S07]  /*14a0*/  MOV R10, 0x14c0 ;  /* 0x000014c0000a7802 */ /* 0x000fce0000000f00 */
[----:B--234-:R-:W-:Y:S05]  /*14b0*/  CALL.REL.NOINC `($__internal_0_$__cuda_sm3x_div_rn_noftz_f32_slowpath) ;  /* 0x0000001800107944 */ /* 0x01cfea0003c00000 */
.L_x_16:
[----:B------:R-:W-:Y:S05]  /*14c0*/  BSYNC.RECONVERGENT B3 ;  /* 0x0000000000037941 */ /* 0x000fea0003800200 */
.L_x_15:
[----:B------:R-:W-:Y:S01]  /*14d0*/  PRMT R0, R2, 0x9910, RZ ;  /* 0x0000991002007816 */ /* 0x000fe200000000ff */
[----:B---34-:R-:W-:Y:S03]  /*14e0*/  LDS R11, [R7] ;  /* 0x00000000070b7984 */ /* 0x018fe60000000800 */
[----:B------:R-:W-:-:S06]  /*14f0*/  LEA R0, R0, UR4, 0x2 ;  /* 0x0000000400007c11 */ /* 0x000fcc000f8e10ff */
[----:B------:R-:W0:Y:S02]  /*1500*/  LDS R0, [R0] ;  /* 0x0000000000007984 */ /* 0x000e240000000800 */
[----:B0-----:R-:W-:-:S04]  /*1510*/  FADD R8, R0, -R11 ;  /* 0x8000000b00087221 */ /* 0x001fc80000000000 */
[----:B------:R-:W-:-:S07]  /*1520*/  FFMA R8, R8, -R9, RZ ;  /* 0x8000000908087223 */ /* 0x000fce00000000ff */
.L_x_14:
[----:B------:R-:W-:Y:S05]  /*1530*/  BSYNC.RECONVERGENT B2 ;  /* 0x0000000000027941 */ /* 0x000fea0003800200 */
.L_x_13:
[----:B------:R-:W5:Y:S01]  /*1540*/  LDL.U16 R2, [R1+0x2] ;  /* 0x0000020001027983 */ /* 0x000f620000100400 */
[----:B------:R-:W-:Y:S01]  /*1550*/  BSSY.RECONVERGENT B2, `(.L_x_17) ;  /* 0x0000017000027945 */ /* 0x000fe20003800200 */
[----:B-----5:R-:W-:-:S13]  /*1560*/  ISETP.NE.AND P0, PT, R2, RZ, PT ;  /* 0x000000ff0200720c */ /* 0x020fda0003f05270 */
[----:B------:R-:W-:Y:S05]  /*1570*/  @!P0 BRA `(.L_x_18) ;  /* 0x0000000000508947 */ /* 0x000fea0003800000 */
[----:B------:R-:W0:Y:S01]  /*1580*/  MUFU.RCP R0, R3 ;  /* 0x0000000300007308 */ /* 0x000e220000001000 */
[----:B------:R-:W-:Y:S07]  /*1590*/  BSSY.RECONVERGENT B3, `(.L_x_19) ;  /* 0x000000c000037945 */ /* 0x000fee0003800200 */
[----:B------:R-:W1:Y:S01]  /*15a0*/  I2F.S16 R10, R2 ;  /* 0x00000002000a7306 */ /* 0x000e620000101400 */
[----:B0-----:R-:W-:-:S04]  /*15b0*/  FFMA R9, -R3, R0, 1 ;  /* 0x3f80000003097423 */ /* 0x001fc80000000100 */
[----:B------:R-:W-:-:S03]  /*15c0*/  FFMA R0, R0, R9, R0 ;  /* 0x0000000900007223 */ /* 0x000fc60000000000 */
[----:B-1----:R-:W0:Y:S01]  /*15d0*/  FCHK P0, R10, R3 ;  /* 0x000000030a007302 */ /* 0x002e220000000000 */
[----:B------:R-:W-:-:S04]  /*15e0*/  FFMA R9, R0, R10, RZ ;  /* 0x0000000a00097223 */ /* 0x000fc800000000ff */
[----:B----4-:R-:W-:-:S04]  /*15f0*/  FFMA R12, -R3, R9, R10 ;  /* 0x00000009030c7223 */ /* 0x010fc8000000010a */
[----:B------:R-:W-:Y:S01]  /*1600*/  FFMA R9, R0, R12, R9 ;  /* 0x0000000c00097223 */ /* 0x000fe20000000009 */
[----:B0-----:R-:W-:Y:S06]  /*1610*/  @!P0 BRA `(.L_x_20) ;  /* 0x00000000000c8947 */ /* 0x001fec0003800000 */
[----:B------:R-:W-:Y:S02]  /*1620*/  MOV R0, R10 ;  /* 0x0000000a00007202 */ /* 0x000fe40000000f00 */
[----:B------:R-:W-:-:S07]  /*1630*/  MOV R10, 0x1650 ;  /* 0x00001650000a7802 */ /* 0x000fce0000000f00 */
[----:B--23--:R-:W-:Y:S05]  /*1640*/  CALL.REL.NOINC `($__internal_0_$__cuda_sm3x_div_rn_noftz_f32_slowpath) ;  /* 0x0000001400ac7944 */ /* 0x00cfea0003c00000 */
.L_x_20:
[----:B------:R-:W-:Y:S05]  /*1650*/  BSYNC.RECONVERGENT B3 ;  /* 0x0000000000037941 */ /* 0x000fea0003800200 */
.L_x_19:
[----:B------:R-:W-:Y:S01]  /*1660*/  PRMT R0, R2, 0x9910, RZ ;  /* 0x0000991002007816 */ /* 0x000fe200000000ff */
[----:B---3--:R-:W-:Y:S03]  /*1670*/  LDS R11, [R7] ;  /* 0x00000000070b7984 */ /* 0x008fe60000000800 */
[----:B------:R-:W-:-:S06]  /*1680*/  LEA R0, R0, UR4, 0x2 ;  /* 0x0000000400007c11 */ /* 0x000fcc000f8e10ff */
[----:B------:R-:W0:Y:S02]  /*1690*/  LDS R0, [R0] ;  /* 0x0000000000007984 */ /* 0x000e240000000800 */
[----:B0-----:R-:W-:-:S04]  /*16a0*/  FADD R11, R0, -R11 ;  /* 0x8000000b000b7221 */ /* 0x001fc80000000000 */
[----:B------:R-:W-:-:S07]  /*16b0*/  FFMA R8, R11, -R9, R8 ;  /* 0x800000090b087223 */ /* 0x000fce0000000008 */
.L_x_18:
[----:B------:R-:W-:Y:S05]  /*16c0*/  BSYNC.RECONVERGENT B2 ;  /* 0x0000000000027941 */ /* 0x000fea0003800200 */
.L_x_17:
        /* <DEDUP_REMOVED lines=14> */
[----:B------:R-:W-:Y:S01]  /*17b0*/  IMAD.MOV.U32 R0, RZ, RZ, R10 ;  /* 0x000000ffff007224 */ /* 0x000fe200078e000a */
[----:B------:R-:W-:-:S07]  /*17c0*/  MOV R10, 0x17e0 ;  /* 0x000017e0000a7802 */ /* 0x000fce0000000f00 */
[----:B--23--:R-:W-:Y:S05]  /*17d0*/  CALL.REL.NOINC `($__internal_0_$__cuda_sm3x_div_rn_noftz_f32_slowpath) ;  /* 0x0000001400487944 */ /* 0x00cfea0003c00000 */
.L_x_24:
[----:B------:R-:W-:Y:S05]  /*17e0*/  BSYNC.RECONVERGENT B3 ;  /* 0x0000000000037941 */ /* 0x000fea0003800200 */
.L_x_23:
[----:B------:R-:W-:Y:S01]  /*17f0*/  PRMT R0, R2, 0x9910, RZ ;  /* 0x0000991002007816 */ /* 0x000fe200000000ff */
[----:B---3--:R-:W-:Y:S03]  /*1800*/  LDS R11, [R7] ;  /* 0x00000000070b7984 */ /* 0x008fe60000000800 */
[----:B------:R-:W-:-:S06]  /*1810*/  LEA R0, R0, UR4, 0x2 ;  /* 0x0000000400007c11 */ /* 0x000fcc000f8e10ff */
[----:B------:R-:W0:Y:S02]  /*1820*/  LDS R0, [R0] ;  /* 0x0000000000007984 */ /* 0x000e240000000800 */
[----:B0-----:R-:W-:-:S04]  /*1830*/  FADD R11, R0, -R11 ;  /* 0x8000000b000b7221 */ /* 0x001fc80000000000 */
[----:B------:R-:W-:-:S07]  /*1840*/  FFMA R8, R11, -R9, R8 ;  /* 0x800000090b087223 */ /* 0x000fce0000000008 */
.L_x_22:
[----:B------:R-:W-:Y:S05]  /*1850*/  BSYNC.RECONVERGENT B2 ;  /* 0x0000000000027941 */ /* 0x000fea0003800200 */
.L_x_21:
        /* <DEDUP_REMOVED lines=17> */
.L_x_28:
[----:B------:R-:W-:Y:S05]  /*1970*/  BSYNC.RECONVERGENT B3 ;  /* 0x0000000000037941 */ /* 0x000fea0003800200 */
.L_x_27:
[----:B------:R-:W-:Y:S01]  /*1980*/  PRMT R0, R2, 0x9910, RZ ;  /* 0x0000991002007816 */ /* 0x000fe200000000ff */
[----:B---3--:R-:W-:Y:S03]  /*1990*/  LDS R11, [R7] ;  /* 0x00000000070b7984 */ /* 0x008fe60000000800 */
[----:B------:R-:W-:-:S06]  /*19a0*/  LEA R0, R0, UR4, 0x2 ;  /* 0x0000000400007c11 */ /* 0x000fcc000f8e10ff */
[----:B------:R-:W0:Y:S02]  /*19b0*/  LDS R0, [R0] ;  /* 0x0000000000007984 */ /* 0x000e240000000800 */
[----:B0-----:R-:W-:-:S04]  /*19c0*/  FADD R11, R0, -R11 ;  /* 0x8000000b000b7221 */ /* 0x001fc80000000000 */
[----:B------:R-:W-:-:S07]  /*19d0*/  FFMA R8, R11, -R9, R8 ;  /* 0x800000090b087223 */ /* 0x000fce0000000008 */
.L_x_26:
[----:B------:R-:W-:Y:S05]  /*19e0*/  BSYNC.RECONVERGENT B2 ;  /* 0x0000000000027941 */ /* 0x000fea0003800200 */
.L_x_25:
        /* <DEDUP_REMOVED lines=17> */
.L_x_32:
[----:B------:R-:W-:Y:S05]  /*1b00*/  BSYNC.RECONVERGENT B3 ;  /* 0x0000000000037941 */ /* 0x000fea0003800200 */
.L_x_31:
[----:B------:R-:W-:Y:S01]  /*1b10*/  PRMT R0, R2, 0x9910, RZ ;  /* 0x0000991002007816 */ /* 0x000fe200000000ff */
[----:B---3--:R-:W-:Y:S03]  /*1b20*/  LDS R11, [R7] ;  /* 0x00000000070b7984 */ /* 0x008fe60000000800 */
[----:B------:R-:W-:-:S06]  /*1b30*/  LEA R0, R0, UR4, 0x2 ;  /* 0x0000000400007c11 */ /* 0x000fcc000f8e10ff */
[----:B------:R-:W0:Y:S02]  /*1b40*/  LDS R0, [R0] ;  /* 0x0000000000007984 */ /* 0x000e240000000800 */
[----:B0-----:R-:W-:-:S04]  /*1b50*/  FADD R11, R0, -R11 ;  /* 0x8000000b000b7221 */ /* 0x001fc80000000000 */
[----:B------:R-:W-:-:S07]  /*1b60*/  FFMA R8, R11, -R9, R8 ;  /* 0x800000090b087223 */ /* 0x000fce0000000008 */
.L_x_30:
[----:B------:R-:W-:Y:S05]  /*1b70*/  BSYNC.RECONVERGENT B2 ;  /* 0x0000000000027941 */ /* 0x000fea0003800200 */
.L_x_29:
        /* <DEDUP_REMOVED lines=17> */
.L_x_36:
[----:B------:R-:W-:Y:S05]  /*1c90*/  BSYNC.RECONVERGENT B3 ;  /* 0x0000000000037941 */ /* 0x000fea0003800200 */
.L_x_35:
[----:B------:R-:W-:Y:S01]  /*1ca0*/  PRMT R0, R2, 0x9910, RZ ;  /* 0x0000991002007816 */ /* 0x000fe200000000ff */
[----:B---3--:R-:W-:Y:S03]  /*1cb0*/  LDS R11, [R7] ;  /* 0x00000000070b7984 */ /* 0x008fe60000000800 */
[----:B------:R-:W-:-:S06]  /*1cc0*/  LEA R0, R0, UR4, 0x2 ;  /* 0x0000000400007c11 */ /* 0x000fcc000f8e10ff */
[----:B------:R-:W0:Y:S02]  /*1cd0*/  LDS R0, [R0] ;  /* 0x0000000000007984 */ /* 0x000e240000000800 */
[----:B0-----:R-:W-:-:S04]  /*1ce0*/  FADD R11, R0, -R11 ;  /* 0x8000000b000b7221 */ /* 0x001fc80000000000 */
[----:B------:R-:W-:-:S07]  /*1cf0*/  FFMA R8, R11, -R9, R8 ;  /* 0x800000090b087223 */ /* 0x000fce0000000008 */
.L_x_34:
[----:B------:R-:W-:Y:S05]  /*1d00*/  BSYNC.RECONVERGENT B2 ;  /* 0x0000000000027941 */ /* 0x000fea0003800200 */
.L_x_33:
        /* <DEDUP_REMOVED lines=17> */
.L_x_40:
[----:B------:R-:W-:Y:S05]  /*1e20*/  BSYNC.RECONVERGENT B3 ;  /* 0x0000000000037941 */ /* 0x000fea0003800200 */
.L_x_39:
[----:B------:R-:W-:Y:S01]  /*1e30*/  PRMT R0, R2, 0x9910, RZ ;  /* 0x0000991002007816 */ /* 0x000fe200000000ff */
[----:B---3--:R-:W-:Y:S03]  /*1e40*/  LDS R11, [R7] ;  /* 0x00000000070b7984 */ /* 0x008fe60000000800 */
[----:B------:R-:W-:-:S06]  /*1e50*/  LEA R0, R0, UR4, 0x2 ;  /* 0x0000000400007c11 */ /* 0x000fcc000f8e10ff */
[----:B------:R-:W0:Y:S02]  /*1e60*/  LDS R0, [R0] ;  /* 0x0000000000007984 */ /* 0x000e240000000800 */
[----:B0-----:R-:W-:-:S04]  /*1e70*/  FADD R11, R0, -R11 ;  /* 0x8000000b000b7221 */ /* 0x001fc80000000000 */
[----:B------:R-:W-:-:S07]  /*1e80*/  FFMA R8, R11, -R9, R8 ;  /* 0x800000090b087223 */ /* 0x000fce0000000008 */
.L_x_38:
[----:B------:R-:W-:Y:S05]  /*1e90*/  BSYNC.RECONVERGENT B2 ;  /* 0x0000000000027941 */ /* 0x000fea0003800200 */
.L_x_37:
        /* <DEDUP_REMOVED lines=17> */
.L_x_44:
[----:B------:R-:W-:Y:S05]  /*1fb0*/  BSYNC.RECONVERGENT B3 ;  /* 0x0000000000037941 */ /* 0x000fea0003800200 */
.L_x_43:
[----:B------:R-:W-:Y:S01]  /*1fc0*/  PRMT R0, R2, 0x9910, RZ ;  /* 0x0000991002007816 */ /* 0x000fe200000000ff */
[----:B---3--:R-:W-:Y:S03]  /*1fd0*/  LDS R11, [R7] ;  /* 0x00000000070b7984 */ /* 0x008fe60000000800 */
[----:B------:R-:W-:-:S06]  /*1fe0*/  LEA R0, R0, UR4, 0x2 ;  /* 0x0000000400007c11 */ /* 0x000fcc000f8e10ff */
[----:B------:R-:W0:Y:S02]  /*1ff0*/  LDS R0, [R0] ;  /* 0x0000000000007984 */ /* 0x000e240000000800 */
[----:B0-----:R-:W-:-:S04]  /*2000*/  FADD R11, R0, -R11 ;  /* 0x8000000b000b7221 */ /* 0x001fc80000000000 */
[----:B------:R-:W-:-:S07]  /*2010*/  FFMA R8, R11, -R9, R8 ;  /* 0x800000090b087223 */ /* 0x000fce0000000008 */
.L_x_42:
[----:B------:R-:W-:Y:S05]  /*2020*/  BSYNC.RECONVERGENT B2 ;  /* 0x0000000000027941 */ /* 0x000fea0003800200 */
.L_x_41:
        /* <DEDUP_REMOVED lines=17> */
.L_x_48:
[----:B------:R-:W-:Y:S05]  /*2140*/  BSYNC.RECONVERGENT B3 ;  /* 0x0000000000037941 */ /* 0x000fea0003800200 */
.L_x_47:
[----:B------:R-:W-:Y:S01]  /*2150*/  PRMT R0, R2, 0x9910, RZ ;  /* 0x0000991002007816 */ /* 0x000fe200000000ff */
[----:B---3--:R-:W-:Y:S03]  /*2160*/  LDS R11, [R7] ;  /* 0x00000000070b7984 */ /* 0x008fe60000000800 */
[----:B------:R-:W-:-:S06]  /*2170*/  LEA R0, R0, UR4, 0x2 ;  /* 0x0000000400007c11 */ /* 0x000fcc000f8e10ff */
[----:B------:R-:W0:Y:S02]  /*2180*/  LDS R0, [R0] ;  /* 0x0000000000007984 */ /* 0x000e240000000800 */
[----:B0-----:R-:W-:-:S04]  /*2190*/  FADD R11, R0, -R11 ;  /* 0x8000000b000b7221 */ /* 0x001fc80000000000 */
[----:B------:R-:W-:-:S07]  /*21a0*/  FFMA R8, R11, -R9, R8 ;  /* 0x800000090b087223 */ /* 0x000fce0000000008 */
.L_x_46:
[----:B------:R-:W-:Y:S05]  /*21b0*/  BSYNC.RECONVERGENT B2 ;  /* 0x0000000000027941 */ /* 0x000fea0003800200 */
.L_x_45:
        /* <DEDUP_REMOVED lines=17> */
.L_x_52:
[----:B------:R-:W-:Y:S05]  /*22d0*/  BSYNC.RECONVERGENT B3 ;  /* 0x0000000000037941 */ /* 0x000fea0003800200 */
.L_x_51:
[----:B------:R-:W-:Y:S01]  /*22e0*/  PRMT R0, R2, 0x9910, RZ ;  /* 0x0000991002007816 */ /* 0x000fe200000000ff */
[----:B---3--:R-:W-:Y:S03]  /*22f0*/  LDS R11, [R7] ;  /* 0x00000000070b7984 */ /* 0x008fe60000000800 */
[----:B------:R-:W-:-:S06]  /*2300*/  LEA R0, R0, UR4, 0x2 ;  /* 0x0000000400007c11 */ /* 0x000fcc000f8e10ff */
[----:B------:R-:W0:Y:S02]  /*2310*/  LDS R0, [R0] ;  /* 0x0000000000007984 */ /* 0x000e240000000800 */
[----:B0-----:R-:W-:-:S04]  /*2320*/  FADD R11, R0, -R11 ;  /* 0x8000000b000b7221 */ /* 0x001fc80000000000 */
[----:B------:R-:W-:-:S07]  /*2330*/  FFMA R8, R11, -R9, R8 ;  /* 0x800000090b087223 */ /* 0x000fce0000000008 */
.L_x_50:
[----:B------:R-:W-:Y:S05]  /*2340*/  BSYNC.RECONVERGENT B2 ;  /* 0x0000000000027941 */ /* 0x000fea0003800200 */
.L_x_49:
        /* <DEDUP_REMOVED lines=17> */
.L_x_56:
[----:B------:R-:W-:Y:S05]  /*2460*/  BSYNC.RECONVERGENT B3 ;  /* 0x0000000000037941 */ /* 0x000fea0003800200 */
.L_x_55:
[----:B------:R-:W-:Y:S01]  /*2470*/  PRMT R0, R2, 0x9910, RZ ;  /* 0x0000991002007816 */ /* 0x000fe200000000ff */
[----:B---3--:R-:W-:Y:S03]  /*2480*/  LDS R11, [R7] ;  /* 0x00000000070b7984 */ /* 0x008fe60000000800 */
[----:B------:R-:W-:-:S06]  /*2490*/  LEA R0, R0, UR4, 0x2 ;  /* 0x0000000400007c11 */ /* 0x000fcc000f8e10ff */
[----:B------:R-:W0:Y:S02]  /*24a0*/  LDS R0, [R0] ;  /* 0x0000000000007984 */ /* 0x000e240000000800 */
[----:B0-----:R-:W-:-:S04]  /*24b0*/  FADD R11, R0, -R11 ;  /* 0x8000000b000b7221 */ /* 0x001fc80000000000 */
[----:B------:R-:W-:-:S07]  /*24c0*/  FFMA R8, R11, -R9, R8 ;  /* 0x800000090b087223 */ /* 0x000fce0000000008 */
.L_x_54:
[----:B------:R-:W-:Y:S05]  /*24d0*/  BSYNC.RECONVERGENT B2 ;  /* 0x0000000000027941 */ /* 0x000fea0003800200 */
.L_x_53:
        /* <DEDUP_REMOVED lines=17> */
.L_x_60:
[----:B------:R-:W-:Y:S05]  /*25f0*/  BSYNC.RECONVERGENT B3 ;  /* 0x0000000000037941 */ /* 0x000fea0003800200 */
.L_x_59:
[----:B------:R-:W-:Y:S01]  /*2600*/  PRMT R0, R2, 0x9910, RZ ;  /* 0x0000991002007816 */ /* 0x000fe200000000ff */
[----:B---3--:R-:W-:Y:S03]  /*2610*/  LDS R11, [R7] ;  /* 0x00000000070b7984 */ /* 0x008fe60000000800 */
[----:B------:R-:W-:-:S06]  /*2620*/  LEA R0, R0, UR4, 0x2 ;  /* 0x0000000400007c11 */ /* 0x000fcc000f8e10ff */
[----:B------:R-:W0:Y:S02]  /*2630*/  LDS R0, [R0] ;  /* 0x0000000000007984 */ /* 0x000e240000000800 */
[----:B0-----:R-:W-:-:S04]  /*2640*/  FADD R11, R0, -R11 ;  /* 0x8000000b000b7221 */ /* 0x001fc80000000000 */
[----:B------:R-:W-:-:S07]  /*2650*/  FFMA R8, R11, -R9, R8 ;  /* 0x800000090b087223 */ /* 0x000fce0000000008 */
.L_x_58:
[----:B------:R-:W-:Y:S05]  /*2660*/  BSYNC.RECONVERGENT B2 ;  /* 0x0000000000027941 */ /* 0x000fea0003800200 */
.L_x_57:
        /* <DEDUP_REMOVED lines=17> */
.L_x_64:
[----:B------:R-:W-:Y:S05]  /*2780*/  BSYNC.RECONVERGENT B3 ;  /* 0x0000000000037941 */ /* 0x000fea0003800200 */
.L_x_63:
[----:B------:R-:W-:Y:S01]  /*2790*/  PRMT R0, R2, 0x9910, RZ ;  /* 0x0000991002007816 */ /* 0x000fe200000000ff */
[----:B---3--:R-:W-:Y:S03]  /*27a0*/  LDS R11, [R7] ;  /* 0x00000000070b7984 */ /* 0x008fe60000000800 */
[----:B------:R-:W-:-:S06]  /*27b0*/  LEA R0, R0, UR4, 0x2 ;  /* 0x0000000400007c11 */ /* 0x000fcc000f8e10ff */
[----:B------:R-:W0:Y:S02]  /*27c0*/  LDS R0, [R0] ;  /* 0x0000000000007984 */ /* 0x000e240000000800 */
[----:B0-----:R-:W-:-:S04]  /*27d0*/  FADD R11, R0, -R11 ;  /* 0x8000000b000b7221 */ /* 0x001fc80000000000 */
[----:B------:R-:W-:-:S07]  /*27e0*/  FFMA R8, R11, -R9, R8 ;  /* 0x800000090b087223 */ /* 0x000fce0000000008 */
.L_x_62:
[----:B------:R-:W-:Y:S05]  /*27f0*/  BSYNC.RECONVERGENT B2 ;  /* 0x0000000000027941 */ /* 0x000fea0003800200 */
.L_x_61:
        /* <DEDUP_REMOVED lines=17> */
.L_x_68:
[----:B------:R-:W-:Y:S05]  /*2910*/  BSYNC.RECONVERGENT B3 ;  /* 0x0000000000037941 */ /* 0x000fea0003800200 */
.L_x_67:
[----:B------:R-:W-:Y:S01]  /*2920*/  PRMT R0, R2, 0x9910, RZ ;  /* 0x0000991002007816 */ /* 0x000fe200000000ff */
[----:B---3--:R-:W-:Y:S03]  /*2930*/  LDS R11, [R7] ;  /* 0x00000000070b7984 */ /* 0x008fe60000000800 */
[----:B------:R-:W-:-:S06]  /*2940*/  LEA R0, R0, UR4, 0x2 ;  /* 0x0000000400007c11 */ /* 0x000fcc000f8e10ff */
[----:B------:R-:W0:Y:S02]  /*2950*/  LDS R0, [R0] ;  /* 0x0000000000007984 */ /* 0x000e240000000800 */
[----:B0-----:R-:W-:-:S04]  /*2960*/  FADD R11, R0, -R11 ;  /* 0x8000000b000b7221 */ /* 0x001fc80000000000 */
[----:B------:R-:W-:-:S07]  /*2970*/  FFMA R8, R11, -R9, R8 ;  /* 0x800000090b087223 */ /* 0x000fce0000000008 */
.L_x_66:
[----:B------:R-:W-:Y:S05]  /*2980*/  BSYNC.RECONVERGENT B2 ;  /* 0x0000000000027941 */ /* 0x000fea0003800200 */
.L_x_65:
        /* <DEDUP_REMOVED lines=17> */
.L_x_72:
[----:B------:R-:W-:Y:S05]  /*2aa0*/  BSYNC.RECONVERGENT B3 ;  /* 0x0000000000037941 */ /* 0x000fea0003800200 */
.L_x_71:
[----:B------:R-:W-:Y:S01]  /*2ab0*/  PRMT R0, R2, 0x9910, RZ ;  /* 0x0000991002007816 */ /* 0x000fe200000000ff */
[----:B---3--:R-:W-:Y:S03]  /*2ac0*/  LDS R11, [R7] ;  /* 0x00000000070b7984 */ /* 0x008fe60000000800 */
[----:B------:R-:W-:-:S06]  /*2ad0*/  LEA R0, R0, UR4, 0x2 ;  /* 0x0000000400007c11 */ /* 0x000fcc000f8e10ff */
[----:B------:R-:W0:Y:S02]  /*2ae0*/  LDS R0, [R0] ;  /* 0x0000000000007984 */ /* 0x000e240000000800 */
[----:B0-----:R-:W-:-:S04]  /*2af0*/  FADD R11, R0, -R11 ;  /* 0x8000000b000b7221 */ /* 0x001fc80000000000 */
[----:B------:R-:W-:-:S07]  /*2b00*/  FFMA R8, R11, -R9, R8 ;  /* 0x800000090b087223 */ /* 0x000fce0000000008 */
.L_x_70:
[----:B------:R-:W-:Y:S05]  /*2b10*/  BSYNC.RECONVERGENT B2 ;  /* 0x0000000000027941 */ /* 0x000fea0003800200 */
.L_x_69:
        /* <DEDUP_REMOVED lines=17> */
.L_x_76:
[----:B------:R-:W-:Y:S05]  /*2c30*/  BSYNC.RECONVERGENT B3 ;  /* 0x0000000000037941 */ /* 0x000fea0003800200 */
.L_x_75:
[----:B------:R-:W-:Y:S01]  /*2c40*/  PRMT R0, R2, 0x9910, RZ ;  /* 0x0000991002007816 */ /* 0x000fe200000000ff */
[----:B------:R-:W-:Y:S03]  /*2c50*/  LDS R7, [R7] ;  /* 0x0000000007077984 */ /* 0x000fe60000000800 */
[----:B------:R-:W-:-:S06]  /*2c60*/  LEA R0, R0, UR4, 0x2 ;  /* 0x0000000400007c11 */ /* 0x000fcc000f8e10ff */
[----:B------:R-:W0:Y:S02]  /*2c70*/  LDS R0, [R0] ;  /* 0x0000000000007984 */ /* 0x000e240000000800 */
[----:B0-----:R-:W-:-:S04]  /*2c80*/  FADD R3, R0, -R7 ;  /* 0x8000000700037221 */ /* 0x001fc80000000000 */
[----:B------:R-:W-:-:S07]  /*2c90*/  FFMA R8, R3, -R9, R8 ;  /* 0x8000000903087223 */ /* 0x000fce0000000008 */
.L_x_74:
[----:B------:R-:W-:Y:S05]  /*2ca0*/  BSYNC.RECONVERGENT B2 ;  /* 0x0000000000027941 */ /* 0x000fea0003800200 */
.L_x_73:
[----:B------:R-:W0:Y:S01]  /*2cb0*/  LDC.64 R2, c[0x0][0x388] ;  /* 0x0000e200ff027b82 */ /* 0x000e220000000a00 */
[----:B------:R-:W-:-:S04]  /*2cc0*/  IMAD R5, R4, R6, R5 ;  /* 0x0000000604057224 */ /* 0x000fc800078e0205 */
[----:B0-----:R-:W-:-:S05]  /*2cd0*/  IMAD.WIDE R2, R5, 0x4, R2 ;  /* 0x0000000405027825 */ /* 0x001fca00078e0202 */
[----:B------:R-:W-:Y:S01]  /*2ce0*/  STG.E desc[UR6][R2.64], R8 ;  /* 0x0000000802007986 */ /* 0x000fe2000c101906 */
[----:B------:R-:W-:Y:S05]  /*2cf0*/  EXIT ;  /* 0x000000000000794d */ /* 0x000fea0003800000 */
        .weak           $__internal_0_$__cuda_sm3x_div_rn_noftz_f32_slowpath
        .type           $__internal_0_$__cuda_sm3x_div_rn_noftz_f32_slowpath,@function
        .size           $__internal_0_$__cuda_sm3x_div_rn_noftz_f32_slowpath,(.L_x_89 - $__internal_0_$__cuda_sm3x_div_rn_noftz_f32_slowpath)
$__internal_0_$__cuda_sm3x_div_rn_noftz_f32_slowpath:
[--C-:B------:R-:W-:Y:S01]  /*2d00*/  SHF.R.U32.HI R9, RZ, 0x17, R3.reuse ;  /* 0x00000017ff097819 */ /* 0x100fe20000011603 */
[----:B------:R-:W-:Y:S01]  /*2d10*/  BSSY.RECONVERGENT B0, `(.L_x_77) ;  /* 0x0000063000007945 */ /* 0x000fe20003800200 */
[----:B------:R-:W-:Y:S01]  /*2d20*/  SHF.R.U32.HI R12, RZ, 0x17, R0 ;  /* 0x00000017ff0c7819 */ /* 0x000fe20000011600 */
[----:B------:R-:W-:Y:S01]  /*2d30*/  IMAD.MOV.U32 R15, RZ, RZ, R3 ;  /* 0x000000ffff0f7224 */ /* 0x000fe200078e0003 */
[----:B------:R-:W-:Y:S02]  /*2d40*/  LOP3.LUT R9, R9, 0xff, RZ, 0xc0, !PT ;  /* 0x000000ff09097812 */ /* 0x000fe400078ec0ff */
[----:B------:R-:W-:-:S03]  /*2d50*/  LOP3.LUT R12, R12, 0xff, RZ, 0xc0, !PT ;  /* 0x000000ff0c0c7812 */ /* 0x000fc600078ec0ff */
[----:B------:R-:W-:Y:S01]  /*2d60*/  VIADD R13, R9, 0xffffffff ;  /* 0xffffffff090d7836 */ /* 0x000fe20000000000 */
[----:B------:R-:W-:-:S04]  /*2d70*/  IADD3 R14, PT, PT, R12, -0x1, RZ ;  /* 0xffffffff0c0e7810 */ /* 0x000fc80007ffe0ff */
[----:B------:R-:W-:-:S04]  /*2d80*/  ISETP.GT.U32.AND P0, PT, R13, 0xfd, PT ;  /* 0x000000fd0d00780c */ /* 0x000fc80003f04070 */
[----:B------:R-:W-:-:S13]  /*2d90*/  ISETP.GT.U32.OR P0, PT, R14, 0xfd, P0 ;  /* 0x000000fd0e00780c */ /* 0x000fda0000704470 */
[----:B------:R-:W-:Y:S01]  /*2da0*/  @!P0 MOV R11, RZ ;  /* 0x000000ff000b8202 */ /* 0x000fe20000000f00 */
[----:B------:R-:W-:Y:S06]  /*2db0*/  @!P0 BRA `(.L_x_78) ;  /* 0x00000000005c8947 */ /* 0x000fec0003800000 */
[----:B------:R-:W-:Y:S02]  /*2dc0*/  FSETP.GTU.FTZ.AND P0, PT, |R0|, +INF , PT ;  /* 0x7f8000000000780b */ /* 0x000fe40003f1c200 */
[----:B------:R-:W-:-:S04]  /*2dd0*/  FSETP.GTU.FTZ.AND P1, PT, |R3|, +INF , PT ;  /* 0x7f8000000300780b */ /* 0x000fc80003f3c200 */
[----:B------:R-:W-:-:S13]  /*2de0*/  PLOP3.LUT P0, PT, P0, P1, PT, 0xf8, 0x8f ;  /* 0x00000000008f781c */ /* 0x000fda0000703f70 */
[----:B------:R-:W-:Y:S05]  /*2df0*/  @P0 BRA `(.L_x_79) ;  /* 0x00000004004c0947 */ /* 0x000fea0003800000 */
[----:B------:R-:W-:-:S13]  /*2e00*/  LOP3.LUT P0, RZ, R15, 0x7fffffff, R0, 0xc8, !PT ;  /* 0x7fffffff0fff7812 */ /* 0x000fda000780c800 */
[----:B------:R-:W-:Y:S05]  /*2e10*/  @!P0 BRA `(.L_x_80) ;  /* 0x00000004003c8947 */ /* 0x000fea0003800000 */
[C---:B------:R-:W-:Y:S02]  /*2e20*/  FSETP.NEU.FTZ.AND P1, PT, |R0|.reuse, +INF , PT ;  /* 0x7f8000000000780b */ /* 0x040fe40003f3d200 */
[----:B------:R-:W-:Y:S02]  /*2e30*/  FSETP.NEU.FTZ.AND P2, PT, |R3|, +INF , PT ;  /* 0x7f8000000300780b */ /* 0x000fe40003f5d200 */
[----:B------:R-:W-:-:S11]  /*2e40*/  FSETP.NEU.FTZ.AND P0, PT, |R0|, +INF , PT ;  /* 0x7f8000000000780b */ /* 0x000fd60003f1d200 */
[----:B------:R-:W-:Y:S05]  /*2e50*/  @!P2 BRA !P1, `(.L_x_80) ;  /* 0x00000004002ca947 */ /* 0x000fea0004800000 */
[----:B------:R-:W-:-:S04]  /*2e60*/  LOP3.LUT P1, RZ, R0, 0x7fffffff, RZ, 0xc0, !PT ;  /* 0x7fffffff00ff7812 */ /* 0x000fc8000782c0ff */
[----:B------:R-:W-:-:S13]  /*2e70*/  PLOP3.LUT P1, PT, P2, P1, PT, 0x2f, 0xf2 ;  /* 0x0000000000f2781c */ /* 0x000fda0001722577 */
[----:B------:R-:W-:Y:S05]  /*2e80*/  @P1 BRA `(.L_x_81) ;  /* 0x0000000400181947 */ /* 0x000fea0003800000 */
[----:B------:R-:W-:-:S04]  /*2e90*/  LOP3.LUT P1, RZ, R15, 0x7fffffff, RZ, 0xc0, !PT ;  /* 0x7fffffff0fff7812 */ /* 0x000fc8000782c0ff */
[----:B------:R-:W-:-:S13]  /*2ea0*/  PLOP3.LUT P0, PT, P0, P1, PT, 0x2f, 0xf2 ;  /* 0x0000000000f2781c */ /* 0x000fda0000702577 */
[----:B------:R-:W-:Y:S05]  /*2eb0*/  @P0 BRA `(.L_x_82) ;  /* 0x0000000400000947 */ /* 0x000fea0003800000 */
[----:B------:R-:W-:Y:S02]  /*2ec0*/  ISETP.GE.AND P0, PT, R14, RZ, PT ;  /* 0x000000ff0e00720c */ /* 0x000fe40003f06270 */
[----:B------:R-:W-:-:S11]  /*2ed0*/  ISETP.GE.AND P1, PT, R13, RZ, PT ;  /* 0x000000ff0d00720c */ /* 0x000fd60003f26270 */
[----:B------:R-:W-:Y:S01]  /*2ee0*/  @P0 IMAD.MOV.U32 R11, RZ, RZ, RZ ;  /* 0x000000ffff0b0224 */ /* 0x000fe200078e00ff */
[----:B------:R-:W-:Y:S01]  /*2ef0*/  @!P0 MOV R11, 0xffffffc0 ;  /* 0xffffffc0000b8802 */ /* 0x000fe20000000f00 */
[----:B------:R-:W-:Y:S01]  /*2f00*/  @!P0 FFMA R0, R0, 1.84467440737095516160e+19, RZ ;  /* 0x5f80000000008823 */ /* 0x000fe200000000ff */
[----:B------:R-:W-:-:S03]  /*2f10*/  @!P1 FFMA R15, R3, 1.84467440737095516160e+19, RZ ;  /* 0x5f800000030f9823 */ /* 0x000fc600000000ff */
[----:B------:R-:W-:-:S07]  /*2f20*/  @!P1 VIADD R11, R11, 0x40 ;  /* 0x000000400b0b9836 */ /* 0x000fce0000000000 */
.L_x_78:
[----:B------:R-:W-:Y:S01]  /*2f30*/  LEA R14, R9, 0xc0800000, 0x17 ;  /* 0xc0800000090e7811 */ /* 0x000fe200078eb8ff */
[----:B------:R-:W-:Y:S01]  /*2f40*/  VIADD R12, R12, 0xffffff81 ;  /* 0xffffff810c0c7836 */ /* 0x000fe20000000000 */
[----:B------:R-:W-:Y:S02]  /*2f50*/  BSSY.RECONVERGENT B1, `(.L_x_83) ;  /* 0x0000035000017945 */ /* 0x000fe40003800200 */
[----:B------:R-:W-:Y:S01]  /*2f60*/  IADD3 R17, PT, PT, -R14, R15, RZ ;  /* 0x0000000f0e117210 */ /* 0x000fe20007ffe1ff */
[C---:B------:R-:W-:Y:S01]  /*2f70*/  IMAD R0, R12.reuse, -0x800000, R0 ;  /* 0xff8000000c007824 */ /* 0x040fe200078e0200 */
[----:B------:R-:W-:Y:S02]  /*2f80*/  IADD3 R12, PT, PT, R12, 0x7f, -R9 ;  /* 0x0000007f0c0c7810 */ /* 0x000fe40007ffe809 */
[----:B------:R-:W0:Y:S01]  /*2f90*/  MUFU.RCP R14, R17 ;  /* 0x00000011000e7308 */ /* 0x000e220000001000 */
[----:B------:R-:W-:Y:S01]  /*2fa0*/  FADD.FTZ R13, -R17, -RZ ;  /* 0x800000ff110d7221 */ /* 0x000fe20000010100 */
[----:B------:R-:W-:-:S03]  /*2fb0*/  IADD3 R11, PT, PT, R12, R11, RZ ;  /* 0x0000000b0c0b7210 */ /* 0x000fc60007ffe0ff */
[----:B0-----:R-:W-:-:S04]  /*2fc0*/  FFMA R15, R14, R13, 1 ;  /* 0x3f8000000e0f7423 */ /* 0x001fc8000000000d */
[----:B------:R-:W-:-:S04]  /*2fd0*/  FFMA R15, R14, R15, R14 ;  /* 0x0000000f0e0f7223 */ /* 0x000fc8000000000e */
[----:B------:R-:W-:-:S04]  /*2fe0*/  FFMA R14, R0, R15, RZ ;  /* 0x0000000f000e7223 */ /* 0x000fc800000000ff */
[----:B------:R-:W-:-:S04]  /*2ff0*/  FFMA R16, R13, R14, R0 ;  /* 0x0000000e0d107223 */ /* 0x000fc80000000000 */
[----:B------:R-:W-:-:S04]  /*3000*/  FFMA R16, R15, R16, R14 ;  /* 0x000000100f107223 */ /* 0x000fc8000000000e */
[----:B------:R-:W-:-:S04]  /*3010*/  FFMA R13, R13, R16, R0 ;  /* 0x000000100d0d7223 */ /* 0x000fc80000000000 */
[----:B------:R-:W-:-:S05]  /*3020*/  FFMA R0, R15, R13, R16 ;  /* 0x0000000d0f007223 */ /* 0x000fca0000000010 */
[----:B------:R-:W-:-:S04]  /*3030*/  SHF.R.U32.HI R9, RZ, 0x17, R0 ;  /* 0x00000017ff097819 */ /* 0x000fc80000011600 */
[----:B------:R-:W-:-:S05]  /*3040*/  LOP3.LUT R12, R9, 0xff, RZ, 0xc0, !PT ;  /* 0x000000ff090c7812 */ /* 0x000fca00078ec0ff */
[----:B------:R-:W-:-:S05]  /*3050*/  IMAD.IADD R9, R12, 0x1, R11 ;  /* 0x000000010c097824 */ /* 0x000fca00078e020b */
[----:B------:R-:W-:-:S04]  /*3060*/  IADD3 R12, PT, PT, R9, -0x1, RZ ;  /* 0xffffffff090c7810 */ /* 0x000fc80007ffe0ff */
[----:B------:R-:W-:-:S13]  /*3070*/  ISETP.GE.U32.AND P0, PT, R12, 0xfe, PT ;  /* 0x000000fe0c00780c */ /* 0x000fda0003f06070 */
[----:B------:R-:W-:Y:S05]  /*3080*/  @!P0 BRA `(.L_x_84) ;  /* 0x0000000000808947 */ /* 0x000fea0003800000 */
[----:B------:R-:W-:-:S13]  /*3090*/  ISETP.GT.AND P0, PT, R9, 0xfe, PT ;  /* 0x000000fe0900780c */ /* 0x000fda0003f04270 */
[----:B------:R-:W-:Y:S05]  /*30a0*/  @P0 BRA `(.L_x_85) ;  /* 0x00000000006c0947 */ /* 0x000fea0003800000 */
[----:B------:R-:W-:-:S13]  /*30b0*/  ISETP.GE.AND P0, PT, R9, 0x1, PT ;  /* 0x000000010900780c */ /* 0x000fda0003f06270 */
[----:B------:R-:W-:Y:S05]  /*30c0*/  @P0 BRA `(.L_x_86) ;  /* 0x0000000000740947 */ /* 0x000fea0003800000 */
[----:B------:R-:W-:Y:S02]  /*30d0*/  ISETP.GE.AND P0, PT, R9, -0x18, PT ;  /* 0xffffffe80900780c */ /* 0x000fe40003f06270 */
[----:B------:R-:W-:-:S11]  /*30e0*/  LOP3.LUT R0, R0, 0x80000000, RZ, 0xc0, !PT ;  /* 0x8000000000007812 */ /* 0x000fd600078ec0ff */
[----:B------:R-:W-:Y:S05]  /*30f0*/  @!P0 BRA `(.L_x_86) ;  /* 0x0000000000688947 */ /* 0x000fea0003800000 */
[-CC-:B------:R-:W-:Y:S01]  /*3100*/  FFMA.RZ R11, R15, R13.reuse, R16.reuse ;  /* 0x0000000d0f0b7223 */ /* 0x180fe2000000c010 */
[----:B------:R-:W-:Y:S02]  /*3110*/  VIADD R14, R9, 0x20 ;  /* 0x00000020090e7836 */ /* 0x000fe40000000000 */
[CCC-:B------:R-:W-:Y:S01]  /*3120*/  FFMA.RP R12, R15.reuse, R13.reuse, R16.reuse ;  /* 0x0000000d0f0c7223 */ /* 0x1c0fe20000008010 */
[----:B------:R-:W-:Y:S01]  /*3130*/  FFMA.RM R13, R15, R13, R16 ;  /* 0x0000000d0f0d7223 */ /* 0x000fe20000004010 */
[----:B------:R-:W-:Y:S02]  /*3140*/  ISETP.NE.AND P2, PT, R9, RZ, PT ;  /* 0x000000ff0900720c */ /* 0x000fe40003f45270 */
[----:B------:R-:W-:Y:S02]  /*3150*/  LOP3.LUT R11, R11, 0x7fffff, RZ, 0xc0, !PT ;  /* 0x007fffff0b0b7812 */ /* 0x000fe400078ec0ff */
[----:B------:R-:W-:Y:S02]  /*3160*/  ISETP.NE.AND P1, PT, R9, RZ, PT ;  /* 0x000000ff0900720c */ /* 0x000fe40003f25270 */
[----:B------:R-:W-:-:S02]  /*3170*/  LOP3.LUT R11, R11, 0x800000, RZ, 0xfc, !PT ;  /* 0x008000000b0b7812 */ /* 0x000fc400078efcff */
[----:B------:R-:W-:Y:S02]  /*3180*/  IADD3 R9, PT, PT, -R9, RZ, RZ ;  /* 0x000000ff09097210 */ /* 0x000fe40007ffe1ff */
[----:B------:R-:W-:Y:S02]  /*3190*/  SHF.L.U32 R14, R11, R14, RZ ;  /* 0x0000000e0b0e7219 */ /* 0x000fe400000006ff */
[----:B------:R-:W-:Y:S02]  /*31a0*/  FSETP.NEU.FTZ.AND P0, PT, R12, R13, PT ;  /* 0x0000000d0c00720b */ /* 0x000fe40003f1d000 */
[----:B------:R-:W-:Y:S02]  /*31b0*/  SEL R12, R9, RZ, P2 ;  /* 0x000000ff090c7207 */ /* 0x000fe40001000000 */
[----:B------:R-:W-:Y:S02]  /*31c0*/  ISETP.NE.AND P1, PT, R14, RZ, P1 ;  /* 0x000000ff0e00720c */ /* 0x000fe40000f25270 */
[----:B------:R-:W-:-:S02]  /*31d0*/  SHF.R.U32.HI R12, RZ, R12, R11 ;  /* 0x0000000cff0c7219 */ /* 0x000fc4000001160b */
[----:B------:R-:W-:Y:S02]  /*31e0*/  PLOP3.LUT P0, PT, P0, P1, PT, 0xf8, 0x8f ;  /* 0x00000000008f781c */ /* 0x000fe40000703f70 */
[----:B------:R-:W-:Y:S02]  /*31f0*/  SHF.R.U32.HI R14, RZ, 0x1, R12 ;  /* 0x00000001ff0e7819 */ /* 0x000fe4000001160c */
[----:B------:R-:W-:-:S04]  /*3200*/  SEL R9, RZ, 0x1, !P0 ;  /* 0x00000001ff097807 */ /* 0x000fc80004000000 */
[----:B------:R-:W-:-:S04]  /*3210*/  LOP3.LUT R9, R9, 0x1, R14, 0xf8, !PT ;  /* 0x0000000109097812 */ /* 0x000fc800078ef80e */
[----:B------:R-:W-:-:S05]  /*3220*/  LOP3.LUT R9, R9, R12, RZ, 0xc0, !PT ;  /* 0x0000000c09097212 */ /* 0x000fca00078ec0ff */
[----:B------:R-:W-:-:S05]  /*3230*/  IMAD.IADD R9, R14, 0x1, R9 ;  /* 0x000000010e097824 */ /* 0x000fca00078e0209 */
[----:B------:R-:W-:Y:S01]  /*3240*/  LOP3.LUT R0, R9, R0, RZ, 0xfc, !PT ;  /* 0x0000000009007212 */ /* 0x000fe200078efcff */
[----:B------:R-:W-:Y:S06]  /*3250*/  BRA `(.L_x_86) ;  /* 0x0000000000107947 */ /* 0x000fec0003800000 */
.L_x_85:
[----:B------:R-:W-:-:S04]  /*3260*/  LOP3.LUT R0, R0, 0x80000000, RZ, 0xc0, !PT ;  /* 0x8000000000007812 */ /* 0x000fc800078ec0ff */
[----:B------:R-:W-:Y:S01]  /*3270*/  LOP3.LUT R0, R0, 0x7f800000, RZ, 0xfc, !PT ;  /* 0x7f80000000007812 */ /* 0x000fe200078efcff */
[----:B------:R-:W-:Y:S06]  /*3280*/  BRA `(.L_x_86) ;  /* 0x0000000000047947 */ /* 0x000fec0003800000 */
.L_x_84:
[----:B------:R-:W-:-:S07]  /*3290*/  LEA R0, R11, R0, 0x17 ;  /* 0x000000000b007211 */ /* 0x000fce00078eb8ff */
.L_x_86:
[----:B------:R-:W-:Y:S05]  /*32a0*/  BSYNC.RECONVERGENT B1 ;  /* 0x0000000000017941 */ /* 0x000fea0003800200 */
.L_x_83:
[----:B------:R-:W-:Y:S05]  /*32b0*/  BRA `(.L_x_87) ;  /* 0x0000000000207947 */ /* 0x000fea0003800000 */
.L_x_82:
[----:B------:R-:W-:-:S04]  /*32c0*/  LOP3.LUT R0, R15, 0x80000000, R0, 0x48, !PT ;  /* 0x800000000f007812 */ /* 0x000fc800078e4800 */
[----:B------:R-:W-:Y:S01]  /*32d0*/  LOP3.LUT R0, R0, 0x7f800000, RZ, 0xfc, !PT ;  /* 0x7f80000000007812 */ /* 0x000fe200078efcff */
[----:B------:R-:W-:Y:S06]  /*32e0*/  BRA `(.L_x_87) ;  /* 0x0000000000147947 */ /* 0x000fec0003800000 */
.L_x_81:
[----:B------:R-:W-:Y:S01]  /*32f0*/  LOP3.LUT R0, R15, 0x80000000, R0, 0x48, !PT ;  /* 0x800000000f007812 */ /* 0x000fe200078e4800 */
[----:B------:R-:W-:Y:S06]  /*3300*/  BRA `(.L_x_87) ;  /* 0x00000000000c7947 */ /* 0x000fec0003800000 */
.L_x_80:
[----:B------:R-:W0:Y:S01]  /*3310*/  MUFU.RSQ R0, -QNAN ;  /* 0xffc0000000007908 */ /* 0x000e220000001400 */
[----:B------:R-:W-:Y:S05]  /*3320*/  BRA `(.L_x_87) ;  /* 0x0000000000047947 */ /* 0x000fea0003800000 */
.L_x_79:
[----:B------:R-:W-:-:S07]  /*3330*/  FADD.FTZ R0, R0, R3 ;  /* 0x0000000300007221 */ /* 0x000fce0000010000 */
.L_x_87:
[----:B------:R-:W-:Y:S05]  /*3340*/  BSYNC.RECONVERGENT B0 ;  /* 0x0000000000007941 */ /* 0x000fea0003800200 */
.L_x_77:
[----:B------:R-:W-:Y:S02]  /*3350*/  HFMA2 R11, -RZ, RZ, 0, 0 ;  /* 0x00000000ff0b7431 */ /* 0x000fe400000001ff */
[----:B0-----:R-:W-:Y:S02]  /*3360*/  IMAD.MOV.U32 R9, RZ, RZ, R0 ;  /* 0x000000ffff097224 */ /* 0x001fe400078e0000 */
[----:B------:R-:W-:Y:S05]  /*3370*/  RET.REL.NODEC R10 `(_Z3calPsPf) ;  /* 0xffffffcc0a207950 */ /* 0x000fea0003c3ffff */
.L_x_88:
[----:B------:R-:W-:-:S00]  /*3380*/  BRA `(.L_x_88) ;  /* 0xfffffffc00fc7947 */ /* 0x000fc0000383ffff */
[----:B------:R-:W-:-:S00]  /*3390*/  NOP ;  /* 0x0000000000007918 */ /* 0x000fc00000000000 */
        /* <DEDUP_REMOVED lines=14> */
.L_x_89:


//--------------------- .nv.shared._Z3calPsPf     --------------------------
	.section	.nv.shared._Z3calPsPf,"aw",@nobits
	.sectionflags	@""
	.align	4
.nv.shared._Z3calPsPf:
	.zero		1128


//--------------------- .nv.shared.reserved.0     --------------------------
	.section	.nv.shared.reserved.0,"aw",@nobits
	.weak		__nv_reservedSMEM_offset_0_alias
	.size		__nv_reservedSMEM_offset_0_alias, 0, 64
	.other		__nv_reservedSMEM_offset_0_alias,@"STO_CUDA_RESERVED_SHARED STV_DEFAULT"
__nv_reservedSMEM_offset_0_alias:
	.zero		0
	.zero		64


//--------------------- .nv.constant0._Z3calPsPf  --------------------------
	.section	.nv.constant0._Z3calPsPf,"a",@progbits
	.sectionflags	@""
	.align	4
.nv.constant0._Z3calPsPf:
	.zero		912


//--------------------- SYMBOLS --------------------------

	.type		.nv.reservedSmem.offset0,@object
	.size		.nv.reservedSmem.offset0,0x4
	.type		.nv.reservedSmem.cap,@object
	.size		.nv.reservedSmem.cap,0x4
